	.target	sm_90a

	.elftype	@"ET_EXEC"


//--------------------- .note.nv.tkinfo           --------------------------
	.section	.note.nv.tkinfo,"",@"SHT_NOTE"
	.sectionflags	@"SHF_NOTE_NV_TKINFO"
	.tkinfo
        /*0018*/ 	.word	0x00000002
        /*0030*/ 	.string	""
        /*0030*/ 	.string	"ptxas"
        /*0030*/ 	.string	"Cuda compilation tools, release 13.0, V13.0.88"
        /*0030*/ 	.string	"Build cuda_13.0.r13.0/compiler.36424714_0"
        /*0030*/ 	.string	"-arch sm_90a -m 64 "



//--------------------- .note.nv.cuinfo           --------------------------
	.section	.note.nv.cuinfo,"",@"SHT_NOTE"
	.sectionflags	@"SHF_NOTE_NV_CUINFO"
        /*0018*/ 	.short	0x0002
        /*001a*/ 	.short	0x005a
        /*001c*/ 	.short	0x0082
	.zero		2


//--------------------- .nv.info                  --------------------------
	.section	.nv.info,"",@"SHT_CUDA_INFO"
	.align	4


	//----- nvinfo : EIATTR_REGCOUNT
	.align		4
        /*0000*/ 	.byte	0x04, 0x2f
        /*0002*/ 	.short	(.L_15 - .L_14)
	.align		4
.L_14:
        /*0004*/ 	.word	index@(_ZN7cutlass13device_kernelINS_4gemm6kernel13GemmUniversalIN4cute5tupleIJiiiiEEENS1_10collective13CollectiveMmaINS1_34MainloopSm90TmaGmmaWarpSpecializedILi23ENS5_IJNS4_1CILi1EEESB_SB_EEENS1_32KernelTmaWarpSpecializedPingpongEEENS5_IJNSA_ILi64EEENSA_ILi240EEENSA_ILi16EEEEEENS_10bfloat16_tENS5_IJlSB_lEEESJ_SK_NS4_8TiledMMAINS4_8MMA_AtomIJNS4_4SM904GMMA27MMA_64x16x16_F32BF16BF16_SSILNSO_5MajorE0ELSQ_0ELNSO_7ScaleInE1ELSR_1EEEEEENS4_6LayoutISC_NS5_IJNSA_ILi0EEESV_SV_EEEEENS5_IJNS4_10UnderscoreESY_SY_EEEEENS4_13SM90_TMA_LOADENS4_14ComposedLayoutINS4_7SwizzleILi1ELi4ELi3EEENS4_18smem_ptr_flag_bitsILi16EEENSU_INS5_IJNSA_ILi8EEESH_EEENS5_IJSH_SB_EEEEEEEvNS4_8identityES11_S1B_vS1C_EENS_8epilogue10collective6detail29Sm90TmaWarpSpecializedAdapterINS1F_15DefaultEpilogueISJ_SK_SK_NS1E_6thread17LinearCombinationISJ_Li1EffLNS1J_9ScaleType4KindE0ELNS_15FloatRoundStyleE2ESJ_EENS1_15EpilogueDefaultEEEEEvvEEEEvNT_6ParamsE)
        /*0008*/ 	.word	0x000000a8


	//----- nvinfo : EIATTR_FRAME_SIZE
	.align		4
.L_15:
        /*000c*/ 	.byte	0x04, 0x11
        /*000e*/ 	.short	(.L_17 - .L_16)
	.align		4
.L_16:
        /*0010*/ 	.word	index@(_ZN7cutlass13device_kernelINS_4gemm6kernel13GemmUniversalIN4cute5tupleIJiiiiEEENS1_10collective13CollectiveMmaINS1_34MainloopSm90TmaGmmaWarpSpecializedILi23ENS5_IJNS4_1CILi1EEESB_SB_EEENS1_32KernelTmaWarpSpecializedPingpongEEENS5_IJNSA_ILi64EEENSA_ILi240EEENSA_ILi16EEEEEENS_10bfloat16_tENS5_IJlSB_lEEESJ_SK_NS4_8TiledMMAINS4_8MMA_AtomIJNS4_4SM904GMMA27MMA_64x16x16_F32BF16BF16_SSILNSO_5MajorE0ELSQ_0ELNSO_7ScaleInE1ELSR_1EEEEEENS4_6LayoutISC_NS5_IJNSA_ILi0EEESV_SV_EEEEENS5_IJNS4_10UnderscoreESY_SY_EEEEENS4_13SM90_TMA_LOADENS4_14ComposedLayoutINS4_7SwizzleILi1ELi4ELi3EEENS4_18smem_ptr_flag_bitsILi16EEENSU_INS5_IJNSA_ILi8EEESH_EEENS5_IJSH_SB_EEEEEEEvNS4_8identityES11_S1B_vS1C_EENS_8epilogue10collective6detail29Sm90TmaWarpSpecializedAdapterINS1F_15DefaultEpilogueISJ_SK_SK_NS1E_6thread17LinearCombinationISJ_Li1EffLNS1J_9ScaleType4KindE0ELNS_15FloatRoundStyleE2ESJ_EENS1_15EpilogueDefaultEEEEEvvEEEEvNT_6ParamsE)
        /*0014*/ 	.word	0x00000008


	//----- nvinfo : EIATTR_MIN_STACK_SIZE
	.align		4
.L_17:
        /*0018*/ 	.byte	0x04, 0x12
        /*001a*/ 	.short	(.L_19 - .L_18)
	.align		4
.L_18:
        /*001c*/ 	.word	index@(_ZN7cutlass13device_kernelINS_4gemm6kernel13GemmUniversalIN4cute5tupleIJiiiiEEENS1_10collective13CollectiveMmaINS1_34MainloopSm90TmaGmmaWarpSpecializedILi23ENS5_IJNS4_1CILi1EEESB_SB_EEENS1_32KernelTmaWarpSpecializedPingpongEEENS5_IJNSA_ILi64EEENSA_ILi240EEENSA_ILi16EEEEEENS_10bfloat16_tENS5_IJlSB_lEEESJ_SK_NS4_8TiledMMAINS4_8MMA_AtomIJNS4_4SM904GMMA27MMA_64x16x16_F32BF16BF16_SSILNSO_5MajorE0ELSQ_0ELNSO_7ScaleInE1ELSR_1EEEEEENS4_6LayoutISC_NS5_IJNSA_ILi0EEESV_SV_EEEEENS5_IJNS4_10UnderscoreESY_SY_EEEEENS4_13SM90_TMA_LOADENS4_14ComposedLayoutINS4_7SwizzleILi1ELi4ELi3EEENS4_18smem_ptr_flag_bitsILi16EEENSU_INS5_IJNSA_ILi8EEESH_EEENS5_IJSH_SB_EEEEEEEvNS4_8identityES11_S1B_vS1C_EENS_8epilogue10collective6detail29Sm90TmaWarpSpecializedAdapterINS1F_15DefaultEpilogueISJ_SK_SK_NS1E_6thread17LinearCombinationISJ_Li1EffLNS1J_9ScaleType4KindE0ELNS_15FloatRoundStyleE2ESJ_EENS1_15EpilogueDefaultEEEEEvvEEEEvNT_6ParamsE)
        /*0020*/ 	.word	0x00000008
.L_19:


//--------------------- .nv.compat                --------------------------
	.section	.nv.compat,"",@"SHT_CUDA_COMPAT_INFO"
	.align	4
        /*0000*/ 	.byte	0x02, 0x09, 0x01, 0x00, 0x02, 0x02, 0x04, 0x00, 0x02, 0x05, 0x05, 0x00, 0x03, 0x07, 0x01, 0x01
        /*0010*/ 	.byte	0x02, 0x03, 0x01, 0x00, 0x02, 0x06, 0x01, 0x00, 0x04, 0x0b, 0x08, 0x00, 0x00, 0x00, 0x00, 0x00
        /*0020*/ 	.byte	0x00, 0x00, 0x00, 0x00


//--------------------- .nv.info._ZN7cutlass13device_kernelINS_4gemm6kernel13GemmUniversalIN4cute5tupleIJiiiiEEENS1_10collective13CollectiveMmaINS1_34MainloopSm90TmaGmmaWarpSpecializedILi23ENS5_IJNS4_1CILi1EEESB_SB_EEENS1_32KernelTmaWarpSpecializedPingpongEEENS5_IJNSA_ILi64EEENSA_ILi240EEENSA_ILi16EEEEEENS_10bfloat16_tENS5_IJlSB_lEEESJ_SK_NS4_8TiledMMAINS4_8MMA_AtomIJNS4_4SM904GMMA27MMA_64x16x16_F32BF16BF16_SSILNSO_5MajorE0ELSQ_0ELNSO_7ScaleInE1ELSR_1EEEEEENS4_6LayoutISC_NS5_IJNSA_ILi0EEESV_SV_EEEEENS5_IJNS4_10UnderscoreESY_SY_EEEEENS4_13SM90_TMA_LOADENS4_14ComposedLayoutINS4_7SwizzleILi1ELi4ELi3EEENS4_18smem_ptr_flag_bitsILi16EEENSU_INS5_IJNSA_ILi8EEESH_EEENS5_IJSH_SB_EEEEEEEvNS4_8identityES11_S1B_vS1C_EENS_8epilogue10collective6detail29Sm90TmaWarpSpecializedAdapterINS1F_15DefaultEpilogueISJ_SK_SK_NS1E_6thread17LinearCombinationISJ_Li1EffLNS1J_9ScaleType4KindE0ELNS_15FloatRoundStyleE2ESJ_EENS1_15EpilogueDefaultEEEEEvvEEEEvNT_6ParamsE --------------------------
	.section	.nv.info._ZN7cutlass13device_kernelINS_4gemm6kernel13GemmUniversalIN4cute5tupleIJiiiiEEENS1_10collective13CollectiveMmaINS1_34MainloopSm90TmaGmmaWarpSpecializedILi23ENS5_IJNS4_1CILi1EEESB_SB_EEENS1_32KernelTmaWarpSpecializedPingpongEEENS5_IJNSA_ILi64EEENSA_ILi240EEENSA_ILi16EEEEEENS_10bfloat16_tENS5_IJlSB_lEEESJ_SK_NS4_8TiledMMAINS4_8MMA_AtomIJNS4_4SM904GMMA27MMA_64x16x16_F32BF16BF16_SSILNSO_5MajorE0ELSQ_0ELNSO_7ScaleInE1ELSR_1EEEEEENS4_6LayoutISC_NS5_IJNSA_ILi0EEESV_SV_EEEEENS5_IJNS4_10UnderscoreESY_SY_EEEEENS4_13SM90_TMA_LOADENS4_14ComposedLayoutINS4_7SwizzleILi1ELi4ELi3EEENS4_18smem_ptr_flag_bitsILi16EEENSU_INS5_IJNSA_ILi8EEESH_EEENS5_IJSH_SB_EEEEEEEvNS4_8identityES11_S1B_vS1C_EENS_8epilogue10collective6detail29Sm90TmaWarpSpecializedAdapterINS1F_15DefaultEpilogueISJ_SK_SK_NS1E_6thread17LinearCombinationISJ_Li1EffLNS1J_9ScaleType4KindE0ELNS_15FloatRoundStyleE2ESJ_EENS1_15EpilogueDefaultEEEEEvvEEEEvNT_6ParamsE,"",@"SHT_CUDA_INFO"
	.sectionflags	@""
	.align	4


	//----- nvinfo : EIATTR_CUDA_API_VERSION
	.align		4
        /*0000*/ 	.byte	0x04, 0x37
        /*0002*/ 	.short	(.L_21 - .L_20)
.L_20:
        /*0004*/ 	.word	0x00000082


	//----- nvinfo : EIATTR_KPARAM_INFO
	.align		4
.L_21:
        /*0008*/ 	.byte	0x04, 0x17
        /*000a*/ 	.short	(.L_23 - .L_22)
.L_22:
        /*000c*/ 	.word	0x00000000
        /*0010*/ 	.short	0x0000
        /*0012*/ 	.short	0x0070
        /*0014*/ 	.byte	0x00, 0xf0, 0x01, 0x10


	//----- nvinfo : EIATTR_SPARSE_MMA_MASK
	.align		4
.L_23:
        /*0018*/ 	.byte	0x03, 0x50
        /*001a*/ 	.short	0x0000


	//----- nvinfo : EIATTR_MAXREG_COUNT
	.align		4
        /*001c*/ 	.byte	0x03, 0x1b
        /*001e*/ 	.short	0x00a8


	//----- nvinfo : EIATTR_NUM_BARRIERS
	.align		4
        /*0020*/ 	.byte	0x02, 0x4c
        /*0022*/ 	.byte	0x01
	.zero		1


	//----- nvinfo : EIATTR_EXTERNS
	.align		4
        /*0024*/ 	.byte	0x04, 0x0f
        /*0026*/ 	.short	(.L_25 - .L_24)


	//   ....[0]....
	.align		4
.L_24:
        /*0028*/ 	.word	index@(__assertfail)


	//----- nvinfo : EIATTR_ANNOTATIONS
	.align		4
.L_25:
        /*002c*/ 	.byte	0x04, 0x55
        /*002e*/ 	.short	(.L_27 - .L_26)


	//   ....[0]....
.L_26:
        /*0030*/ 	.word	0x00000001
        /*0034*/ 	.byte	0x60, 0x0d, 0x00, 0x00, 0x01, 0x00, 0x00, 0x00, 0x50, 0xa6, 0x00, 0x00, 0x01, 0x00, 0x00, 0x00
        /*0044*/ 	.byte	0x60, 0xb2, 0x00, 0x00


	//----- nvinfo : EIATTR_MERCURY_ISA_VERSION
	.align		4
.L_27:
        /*0048*/ 	.byte	0x03, 0x5f
        /*004a*/ 	.short	0x0101


	//----- nvinfo : EIATTR_INT_WARP_WIDE_INSTR_OFFSETS
	.align		4
        /*004c*/ 	.byte	0x04, 0x31
        /*004e*/ 	.short	(.L_29 - .L_28)


	//   ....[0]....
.L_28:
        /*0050*/ 	.word	0x00000670


	//   ....[1]....
        /*0054*/ 	.word	0x00000690


	//   ....[2]....
        /*0058*/ 	.word	0x00000710


	//   ....[3]....
        /*005c*/ 	.word	0x00000720


	//   ....[4]....
        /*0060*/ 	.word	0x00000730


	//   ....[5]....
        /*0064*/ 	.word	0x00000750


	//   ....[6]....
        /*0068*/ 	.word	0x000007e0


	//   ....[7]....
        /*006c*/ 	.word	0x00000800


	//----- nvinfo : EIATTR_COOP_GROUP_MASK_REGIDS
	.align		4
.L_29:
        /*0070*/ 	.byte	0x04, 0x29
        /*0072*/ 	.short	(.L_31 - .L_30)


	//   ....[0]....
.L_30:
        /*0074*/ 	.word	0xffffffff


	//   ....[1]....
        /*0078*/ 	.word	0xffffffff


	//   ....[2]....
        /*007c*/ 	.word	0xffffffff


	//   ....[3]....
        /*0080*/ 	.word	0xffffffff


	//   ....[4]....
        /*0084*/ 	.word	0xffffffff


	//   ....[5]....
        /*0088*/ 	.word	0xffffffff


	//----- nvinfo : EIATTR_COOP_GROUP_INSTR_OFFSETS
	.align		4
.L_31:
        /*008c*/ 	.byte	0x04, 0x28
        /*008e*/ 	.short	(.L_33 - .L_32)


	//   ....[0]....
.L_32:
        /*0090*/ 	.word	0x00000070


	//   ....[1]....
        /*0094*/ 	.word	0x00000080


	//   ....[2]....
        /*0098*/ 	.word	0x00000140


	//   ....[3]....
        /*009c*/ 	.word	0x00000560


	//   ....[4]....
        /*00a0*/ 	.word	0x000005a0


	//   ....[5]....
        /*00a4*/ 	.word	0x000005f0


	//----- nvinfo : EIATTR_REG_RECONFIG
	.align		4
.L_33:
        /*00a8*/ 	.byte	0x01, 0x54
	.zero		2


	//----- nvinfo : EIATTR_SYSCALL_OFFSETS
	.align		4
        /*00ac*/ 	.byte	0x04, 0x46
        /*00ae*/ 	.short	(.L_35 - .L_34)


	//   ....[0]....
.L_34:
        /*00b0*/ 	.word	0x00001810


	//----- nvinfo : EIATTR_MBARRIER_INSTR_OFFSETS
	.align		4
.L_35:
        /*00b4*/ 	.byte	0x04, 0x39
        /*00b6*/ 	.short	(.L_37 - .L_36)


	//   ....[0]....
.L_36:
        /*00b8*/ 	.word	0x00000260
        /*00bc*/ 	.word	0x000000ff
        /*00c0*/ 	.word	0x00000000
        /*00c4*/ 	.short	0x0100
        /*00c6*/ 	.byte	0x08
	.zero		1


	//   ....[1]....
        /*00c8*/ 	.word	0x00000270
        /*00cc*/ 	.word	0x000000ff
        /*00d0*/ 	.word	0x000000b8
        /*00d4*/ 	.short	0x0100
        /*00d6*/ 	.byte	0x08
	.zero		1


	//   ....[2]....
        /*00d8*/ 	.word	0x00000280
        /*00dc*/ 	.word	0x000000ff
        /*00e0*/ 	.word	0x00000008
        /*00e4*/ 	.short	0x0100
        /*00e6*/ 	.byte	0x08
	.zero		1


	//   ....[3]....
        /*00e8*/ 	.word	0x00000290
        /*00ec*/ 	.word	0x000000ff
        /*00f0*/ 	.word	0x000000c0
        /*00f4*/ 	.short	0x0100
        /*00f6*/ 	.byte	0x08
	.zero		1


	//   ....[4]....
        /*00f8*/ 	.word	0x000002a0
        /*00fc*/ 	.word	0x000000ff
        /*0100*/ 	.word	0x00000010
        /*0104*/ 	.short	0x0100
        /*0106*/ 	.byte	0x08
	.zero		1


	//   ....[5]....
        /*0108*/ 	.word	0x000002b0
        /*010c*/ 	.word	0x000000ff
        /*0110*/ 	.word	0x000000c8
        /*0114*/ 	.short	0x0100
        /*0116*/ 	.byte	0x08
	.zero		1


	//   ....[6]....
        /*0118*/ 	.word	0x000002c0
        /*011c*/ 	.word	0x000000ff
        /*0120*/ 	.word	0x00000018
        /*0124*/ 	.short	0x0100
        /*0126*/ 	.byte	0x08
	.zero		1


	//   ....[7]....
        /*0128*/ 	.word	0x000002d0
        /*012c*/ 	.word	0x000000ff
        /*0130*/ 	.word	0x000000d0
        /*0134*/ 	.short	0x0100
        /*0136*/ 	.byte	0x08
	.zero		1


	//   ....[8]....
        /*0138*/ 	.word	0x000002e0
        /*013c*/ 	.word	0x000000ff
        /*0140*/ 	.word	0x00000020
        /*0144*/ 	.short	0x0100
        /*0146*/ 	.byte	0x08
	.zero		1


	//   ....[9]....
        /*0148*/ 	.word	0x000002f0
        /*014c*/ 	.word	0x000000ff
        /*0150*/ 	.word	0x000000d8
        /*0154*/ 	.short	0x0100
        /*0156*/ 	.byte	0x08
	.zero		1


	//   ....[10]....
        /*0158*/ 	.word	0x00000300
        /*015c*/ 	.word	0x000000ff
        /*0160*/ 	.word	0x00000028
        /*0164*/ 	.short	0x0100
        /*0166*/ 	.byte	0x08
	.zero		1


	//   ....[11]....
        /*0168*/ 	.word	0x00000310
        /*016c*/ 	.word	0x000000ff
        /*0170*/ 	.word	0x000000e0
        /*0174*/ 	.short	0x0100
        /*0176*/ 	.byte	0x08
	.zero		1


	//   ....[12]....
        /*0178*/ 	.word	0x00000320
        /*017c*/ 	.word	0x000000ff
        /*0180*/ 	.word	0x00000030
        /*0184*/ 	.short	0x0100
        /*0186*/ 	.byte	0x08
	.zero		1


	//   ....[13]....
        /*0188*/ 	.word	0x00000330
        /*018c*/ 	.word	0x000000ff
        /*0190*/ 	.word	0x000000e8
        /*0194*/ 	.short	0x0100
        /*0196*/ 	.byte	0x08
	.zero		1


	//   ....[14]....
        /*0198*/ 	.word	0x00000340
        /*019c*/ 	.word	0x000000ff
        /*01a0*/ 	.word	0x00000038
        /*01a4*/ 	.short	0x0100
        /*01a6*/ 	.byte	0x08
	.zero		1


	//   ....[15]....
        /*01a8*/ 	.word	0x00000350
        /*01ac*/ 	.word	0x000000ff
        /*01b0*/ 	.word	0x000000f0
        /*01b4*/ 	.short	0x0100
        /*01b6*/ 	.byte	0x08
	.zero		1


	//   ....[16]....
        /*01b8*/ 	.word	0x00000360
        /*01bc*/ 	.word	0x000000ff
        /*01c0*/ 	.word	0x00000040
        /*01c4*/ 	.short	0x0100
        /*01c6*/ 	.byte	0x08
	.zero		1


	//   ....[17]....
        /*01c8*/ 	.word	0x00000370
        /*01cc*/ 	.word	0x000000ff
        /*01d0*/ 	.word	0x000000f8
        /*01d4*/ 	.short	0x0100
        /*01d6*/ 	.byte	0x08
	.zero		1


	//   ....[18]....
        /*01d8*/ 	.word	0x00000380
        /*01dc*/ 	.word	0x000000ff
        /*01e0*/ 	.word	0x00000048
        /*01e4*/ 	.short	0x0100
        /*01e6*/ 	.byte	0x08
	.zero		1


	//   ....[19]....
        /*01e8*/ 	.word	0x00000390
        /*01ec*/ 	.word	0x000000ff
        /*01f0*/ 	.word	0x00000100
        /*01f4*/ 	.short	0x0100
        /*01f6*/ 	.byte	0x08
	.zero		1


	//   ....[20]....
        /*01f8*/ 	.word	0x000003a0
        /*01fc*/ 	.word	0x000000ff
        /*0200*/ 	.word	0x00000050
        /*0204*/ 	.short	0x0100
        /*0206*/ 	.byte	0x08
	.zero		1


	//   ....[21]....
        /*0208*/ 	.word	0x000003b0
        /*020c*/ 	.word	0x000000ff
        /*0210*/ 	.word	0x00000108
        /*0214*/ 	.short	0x0100
        /*0216*/ 	.byte	0x08
	.zero		1


	//   ....[22]....
        /*0218*/ 	.word	0x000003c0
        /*021c*/ 	.word	0x000000ff
        /*0220*/ 	.word	0x00000058
        /*0224*/ 	.short	0x0100
        /*0226*/ 	.byte	0x08
	.zero		1


	//   ....[23]....
        /*0228*/ 	.word	0x000003d0
        /*022c*/ 	.word	0x000000ff
        /*0230*/ 	.word	0x00000110
        /*0234*/ 	.short	0x0100
        /*0236*/ 	.byte	0x08
	.zero		1


	//   ....[24]....
        /*0238*/ 	.word	0x000003e0
        /*023c*/ 	.word	0x000000ff
        /*0240*/ 	.word	0x00000060
        /*0244*/ 	.short	0x0100
        /*0246*/ 	.byte	0x08
	.zero		1


	//   ....[25]....
        /*0248*/ 	.word	0x000003f0
        /*024c*/ 	.word	0x000000ff
        /*0250*/ 	.word	0x00000118
        /*0254*/ 	.short	0x0100
        /*0256*/ 	.byte	0x08
	.zero		1


	//   ....[26]....
        /*0258*/ 	.word	0x00000400
        /*025c*/ 	.word	0x000000ff
        /*0260*/ 	.word	0x00000068
        /*0264*/ 	.short	0x0100
        /*0266*/ 	.byte	0x08
	.zero		1


	//   ....[27]....
        /*0268*/ 	.word	0x00000410
        /*026c*/ 	.word	0x000000ff
        /*0270*/ 	.word	0x00000120
        /*0274*/ 	.short	0x0100
        /*0276*/ 	.byte	0x08
	.zero		1


	//   ....[28]....
        /*0278*/ 	.word	0x00000420
        /*027c*/ 	.word	0x000000ff
        /*0280*/ 	.word	0x00000070
        /*0284*/ 	.short	0x0100
        /*0286*/ 	.byte	0x08
	.zero		1


	//   ....[29]....
        /*0288*/ 	.word	0x00000430
        /*028c*/ 	.word	0x000000ff
        /*0290*/ 	.word	0x00000128
        /*0294*/ 	.short	0x0100
        /*0296*/ 	.byte	0x08
	.zero		1


	//   ....[30]....
        /*0298*/ 	.word	0x00000440
        /*029c*/ 	.word	0x000000ff
        /*02a0*/ 	.word	0x00000078
        /*02a4*/ 	.short	0x0100
        /*02a6*/ 	.byte	0x08
	.zero		1


	//   ....[31]....
        /*02a8*/ 	.word	0x00000450
        /*02ac*/ 	.word	0x000000ff
        /*02b0*/ 	.word	0x00000130
        /*02b4*/ 	.short	0x0100
        /*02b6*/ 	.byte	0x08
	.zero		1


	//   ....[32]....
        /*02b8*/ 	.word	0x00000460
        /*02bc*/ 	.word	0x000000ff
        /*02c0*/ 	.word	0x00000080
        /*02c4*/ 	.short	0x0100
        /*02c6*/ 	.byte	0x08
	.zero		1


	//   ....[33]....
        /*02c8*/ 	.word	0x00000470
        /*02cc*/ 	.word	0x000000ff
        /*02d0*/ 	.word	0x00000138
        /*02d4*/ 	.short	0x0100
        /*02d6*/ 	.byte	0x08
	.zero		1


	//   ....[34]....
        /*02d8*/ 	.word	0x00000480
        /*02dc*/ 	.word	0x000000ff
        /*02e0*/ 	.word	0x00000088
        /*02e4*/ 	.short	0x0100
        /*02e6*/ 	.byte	0x08
	.zero		1


	//   ....[35]....
        /*02e8*/ 	.word	0x00000490
        /*02ec*/ 	.word	0x000000ff
        /*02f0*/ 	.word	0x00000140
        /*02f4*/ 	.short	0x0100
        /*02f6*/ 	.byte	0x08
	.zero		1


	//   ....[36]....
        /*02f8*/ 	.word	0x000004a0
        /*02fc*/ 	.word	0x000000ff
        /*0300*/ 	.word	0x00000090
        /*0304*/ 	.short	0x0100
        /*0306*/ 	.byte	0x08
	.zero		1


	//   ....[37]....
        /*0308*/ 	.word	0x000004b0
        /*030c*/ 	.word	0x000000ff
        /*0310*/ 	.word	0x00000148
        /*0314*/ 	.short	0x0100
        /*0316*/ 	.byte	0x08
	.zero		1


	//   ....[38]....
        /*0318*/ 	.word	0x000004c0
        /*031c*/ 	.word	0x000000ff
        /*0320*/ 	.word	0x00000098
        /*0324*/ 	.short	0x0100
        /*0326*/ 	.byte	0x08
	.zero		1


	//   ....[39]....
        /*0328*/ 	.word	0x000004d0
        /*032c*/ 	.word	0x000000ff
        /*0330*/ 	.word	0x00000150
        /*0334*/ 	.short	0x0100
        /*0336*/ 	.byte	0x08
	.zero		1


	//   ....[40]....
        /*0338*/ 	.word	0x000004e0
        /*033c*/ 	.word	0x000000ff
        /*0340*/ 	.word	0x000000a0
        /*0344*/ 	.short	0x0100
        /*0346*/ 	.byte	0x08
	.zero		1


	//   ....[41]....
        /*0348*/ 	.word	0x000004f0
        /*034c*/ 	.word	0x000000ff
        /*0350*/ 	.word	0x00000158
        /*0354*/ 	.short	0x0100
        /*0356*/ 	.byte	0x08
	.zero		1


	//   ....[42]....
        /*0358*/ 	.word	0x00000500
        /*035c*/ 	.word	0x000000ff
        /*0360*/ 	.word	0x000000a8
        /*0364*/ 	.short	0x0100
        /*0366*/ 	.byte	0x08
	.zero		1


	//   ....[43]....
        /*0368*/ 	.word	0x00000510
        /*036c*/ 	.word	0x000000ff
        /*0370*/ 	.word	0x00000160
        /*0374*/ 	.short	0x0100
        /*0376*/ 	.byte	0x08
	.zero		1


	//   ....[44]....
        /*0378*/ 	.word	0x00000520
        /*037c*/ 	.word	0x000000ff
        /*0380*/ 	.word	0x000000b0
        /*0384*/ 	.short	0x0100
        /*0386*/ 	.byte	0x08
	.zero		1


	//   ....[45]....
        /*0388*/ 	.word	0x00000530
        /*038c*/ 	.word	0x000000ff
        /*0390*/ 	.word	0x00000168
        /*0394*/ 	.short	0x0100
        /*0396*/ 	.byte	0x08
	.zero		1


	//   ....[46]....
        /*0398*/ 	.word	0x00000840
        /*039c*/ 	.word	0x000000ff
        /*03a0*/ 	.word	0x000001a0
        /*03a4*/ 	.short	0x0100
        /*03a6*/ 	.byte	0x08
	.zero		1


	//   ....[47]....
        /*03a8*/ 	.word	0x000008b0
        /*03ac*/ 	.word	0x000000ff
        /*03b0*/ 	.word	0x000001a8
        /*03b4*/ 	.short	0x0100
        /*03b6*/ 	.byte	0x08
	.zero		1


	//   ....[48]....
        /*03b8*/ 	.word	0x000008d0
        /*03bc*/ 	.word	0x000000ff
        /*03c0*/ 	.word	0x00000180
        /*03c4*/ 	.short	0x0100
        /*03c6*/ 	.byte	0x09
	.zero		1


	//   ....[49]....
        /*03c8*/ 	.word	0x000008e0
        /*03cc*/ 	.word	0x000000ff
        /*03d0*/ 	.word	0x00000188
        /*03d4*/ 	.short	0x0100
        /*03d6*/ 	.byte	0x09
	.zero		1


	//   ....[50]....
        /*03d8*/ 	.word	0x000008f0
        /*03dc*/ 	.word	0x000000ff
        /*03e0*/ 	.word	0x00000190
        /*03e4*/ 	.short	0x0100
        /*03e6*/ 	.byte	0x09
	.zero		1


	//   ....[51]....
        /*03e8*/ 	.word	0x00000900
        /*03ec*/ 	.word	0x000000ff
        /*03f0*/ 	.word	0x00000198
        /*03f4*/ 	.short	0x0100
        /*03f6*/ 	.byte	0x09
	.zero		1


	//   ....[52]....
        /*03f8*/ 	.word	0x000016f0
        /*03fc*/ 	.word	0x00000095
        /*0400*/ 	.word	0x00000000
        /*0404*/ 	.short	0x010a
        /*0406*/ 	.byte	0x2b
	.zero		1


	//   ....[53]....
        /*0408*/ 	.word	0x00001890
        /*040c*/ 	.word	0x00000003
        /*0410*/ 	.word	0x00000000
        /*0414*/ 	.short	0x010a
        /*0416*/ 	.byte	0x3f
	.zero		1


	//   ....[54]....
        /*0418*/ 	.word	0x000018f0
        /*041c*/ 	.word	0x00000003
        /*0420*/ 	.word	0x00000000
        /*0424*/ 	.short	0x010a
        /*0426*/ 	.byte	0x3f
	.zero		1


	//   ....[55]....
        /*0428*/ 	.word	0x00002030
        /*042c*/ 	.word	0x000000ff
        /*0430*/ 	.word	0x00000000
        /*0434*/ 	.short	0x010a
        /*0436*/ 	.byte	0x04
	.zero		1


	//   ....[56]....
        /*0438*/ 	.word	0x00002070
        /*043c*/ 	.word	0x000000ff
        /*0440*/ 	.word	0x00000000
        /*0444*/ 	.short	0x010a
        /*0446*/ 	.byte	0x04
	.zero		1


	//   ....[57]....
        /*0448*/ 	.word	0x000026b0
        /*044c*/ 	.word	0x000000ff
        /*0450*/ 	.word	0x00000000
        /*0454*/ 	.short	0x0101
        /*0456*/ 	.byte	0x04
	.zero		1


	//   ....[58]....
        /*0458*/ 	.word	0x000027a0
        /*045c*/ 	.word	0x00000096
        /*0460*/ 	.word	0x00000000
        /*0464*/ 	.short	0x0101
        /*0466*/ 	.byte	0x2c
	.zero		1


	//   ....[59]....
        /*0468*/ 	.word	0x00002870
        /*046c*/ 	.word	0x000000ff
        /*0470*/ 	.word	0x00000000
        /*0474*/ 	.short	0x0101
        /*0476*/ 	.byte	0x06
	.zero		1


	//   ....[60]....
        /*0478*/ 	.word	0x00002920
        /*047c*/ 	.word	0x00000095
        /*0480*/ 	.word	0x00000010
        /*0484*/ 	.short	0x010a
        /*0486*/ 	.byte	0x2b
	.zero		1


	//   ....[61]....
        /*0488*/ 	.word	0x0000a670
        /*048c*/ 	.word	0x00000098
        /*0490*/ 	.word	0x00000000
        /*0494*/ 	.short	0x0101
        /*0496*/ 	.byte	0x2c
	.zero		1


	//   ....[62]....
        /*0498*/ 	.word	0x0000afd0
        /*049c*/ 	.word	0x0000000a
        /*04a0*/ 	.word	0x000000b8
        /*04a4*/ 	.short	0x010a
        /*04a6*/ 	.byte	0x3f
	.zero		1


	//   ....[63]....
        /*04a8*/ 	.word	0x0000b370
        /*04ac*/ 	.word	0x00000005
        /*04b0*/ 	.word	0x000001a8
        /*04b4*/ 	.short	0x0101
        /*04b6*/ 	.byte	0x3f
	.zero		1


	//   ....[64]....
        /*04b8*/ 	.word	0x0000baf0
        /*04bc*/ 	.word	0x00000009
        /*04c0*/ 	.word	0x00000000
        /*04c4*/ 	.short	0x010a
        /*04c6*/ 	.byte	0x3f
	.zero		1


	//   ....[65]....
        /*04c8*/ 	.word	0x0000bb70
        /*04cc*/ 	.word	0x00000008
        /*04d0*/ 	.word	0x00000000
        /*04d4*/ 	.short	0x010a
        /*04d6*/ 	.byte	0x3f
	.zero		1


	//   ....[66]....
        /*04d8*/ 	.word	0x0000bc00
        /*04dc*/ 	.word	0x00000009
        /*04e0*/ 	.word	0x00000000
        /*04e4*/ 	.short	0x010a
        /*04e6*/ 	.byte	0x3f
	.zero		1


	//   ....[67]....
        /*04e8*/ 	.word	0x0000bc90
        /*04ec*/ 	.word	0x00000008
        /*04f0*/ 	.word	0x00000000
        /*04f4*/ 	.short	0x010a
        /*04f6*/ 	.byte	0x3f
	.zero		1


	//   ....[68]....
        /*04f8*/ 	.word	0x0000bd20
        /*04fc*/ 	.word	0x00000009
        /*0500*/ 	.word	0x00000000
        /*0504*/ 	.short	0x010a
        /*0506*/ 	.byte	0x3f
	.zero		1


	//   ....[69]....
        /*0508*/ 	.word	0x0000bdb0
        /*050c*/ 	.word	0x00000008
        /*0510*/ 	.word	0x00000000
        /*0514*/ 	.short	0x010a
        /*0516*/ 	.byte	0x3f
	.zero		1


	//   ....[70]....
        /*0518*/ 	.word	0x0000be40
        /*051c*/ 	.word	0x00000009
        /*0520*/ 	.word	0x00000000
        /*0524*/ 	.short	0x010a
        /*0526*/ 	.byte	0x3f
	.zero		1


	//   ....[71]....
        /*0528*/ 	.word	0x0000bed0
        /*052c*/ 	.word	0x00000008
        /*0530*/ 	.word	0x00000000
        /*0534*/ 	.short	0x010a
        /*0536*/ 	.byte	0x3f
	.zero		1


	//   ....[72]....
        /*0538*/ 	.word	0x0000bf60
        /*053c*/ 	.word	0x00000009
        /*0540*/ 	.word	0x00000000
        /*0544*/ 	.short	0x010a
        /*0546*/ 	.byte	0x3f
	.zero		1


	//   ....[73]....
        /*0548*/ 	.word	0x0000bff0
        /*054c*/ 	.word	0x00000008
        /*0550*/ 	.word	0x00000000
        /*0554*/ 	.short	0x010a
        /*0556*/ 	.byte	0x3f
	.zero		1


	//   ....[74]....
        /*0558*/ 	.word	0x0000c080
        /*055c*/ 	.word	0x00000009
        /*0560*/ 	.word	0x00000000
        /*0564*/ 	.short	0x010a
        /*0566*/ 	.byte	0x3f
	.zero		1


	//   ....[75]....
        /*0568*/ 	.word	0x0000c110
        /*056c*/ 	.word	0x00000008
        /*0570*/ 	.word	0x00000000
        /*0574*/ 	.short	0x010a
        /*0576*/ 	.byte	0x3f
	.zero		1


	//   ....[76]....
        /*0578*/ 	.word	0x0000c1a0
        /*057c*/ 	.word	0x00000009
        /*0580*/ 	.word	0x00000000
        /*0584*/ 	.short	0x010a
        /*0586*/ 	.byte	0x3f
	.zero		1


	//   ....[77]....
        /*0588*/ 	.word	0x0000c230
        /*058c*/ 	.word	0x00000008
        /*0590*/ 	.word	0x00000000
        /*0594*/ 	.short	0x010a
        /*0596*/ 	.byte	0x3f
	.zero		1


	//   ....[78]....
        /*0598*/ 	.word	0x0000c2c0
        /*059c*/ 	.word	0x00000009
        /*05a0*/ 	.word	0x00000000
        /*05a4*/ 	.short	0x010a
        /*05a6*/ 	.byte	0x3f
	.zero		1


	//   ....[79]....
        /*05a8*/ 	.word	0x0000c350
        /*05ac*/ 	.word	0x00000008
        /*05b0*/ 	.word	0x00000000
        /*05b4*/ 	.short	0x010a
        /*05b6*/ 	.byte	0x3f
	.zero		1


	//   ....[80]....
        /*05b8*/ 	.word	0x0000c3e0
        /*05bc*/ 	.word	0x00000009
        /*05c0*/ 	.word	0x00000000
        /*05c4*/ 	.short	0x010a
        /*05c6*/ 	.byte	0x3f
	.zero		1


	//   ....[81]....
        /*05c8*/ 	.word	0x0000c470
        /*05cc*/ 	.word	0x00000008
        /*05d0*/ 	.word	0x00000000
        /*05d4*/ 	.short	0x010a
        /*05d6*/ 	.byte	0x3f
	.zero		1


	//   ....[82]....
        /*05d8*/ 	.word	0x0000c500
        /*05dc*/ 	.word	0x00000009
        /*05e0*/ 	.word	0x00000000
        /*05e4*/ 	.short	0x010a
        /*05e6*/ 	.byte	0x3f
	.zero		1


	//   ....[83]....
        /*05e8*/ 	.word	0x0000c590
        /*05ec*/ 	.word	0x00000008
        /*05f0*/ 	.word	0x00000000
        /*05f4*/ 	.short	0x010a
        /*05f6*/ 	.byte	0x3f
	.zero		1


	//   ....[84]....
        /*05f8*/ 	.word	0x0000c620
        /*05fc*/ 	.word	0x00000009
        /*0600*/ 	.word	0x00000000
        /*0604*/ 	.short	0x010a
        /*0606*/ 	.byte	0x3f
	.zero		1


	//   ....[85]....
        /*0608*/ 	.word	0x0000c6b0
        /*060c*/ 	.word	0x00000006
        /*0610*/ 	.word	0x00000000
        /*0614*/ 	.short	0x010a
        /*0616*/ 	.byte	0x3f
	.zero		1


	//   ....[86]....
        /*0618*/ 	.word	0x0000c740
        /*061c*/ 	.word	0x00000003
        /*0620*/ 	.word	0x00000000
        /*0624*/ 	.short	0x010a
        /*0626*/ 	.byte	0x3f
	.zero		1


	//   ....[87]....
        /*0628*/ 	.word	0x0000c7a0
        /*062c*/ 	.word	0x00000097
        /*0630*/ 	.word	0x00000000
        /*0634*/ 	.short	0x010a
        /*0636*/ 	.byte	0x3f
	.zero		1


	//   ....[88]....
        /*0638*/ 	.word	0x0000c7f0
        /*063c*/ 	.word	0x00000003
        /*0640*/ 	.word	0x00000000
        /*0644*/ 	.short	0x010a
        /*0646*/ 	.byte	0x3f
	.zero		1


	//   ....[89]....
        /*0648*/ 	.word	0x0000c850
        /*064c*/ 	.word	0x00000004
        /*0650*/ 	.word	0x00000000
        /*0654*/ 	.short	0x010a
        /*0656*/ 	.byte	0x3f
	.zero		1


	//   ....[90]....
        /*0658*/ 	.word	0x0000c8a0
        /*065c*/ 	.word	0x00000097
        /*0660*/ 	.word	0x00000010
        /*0664*/ 	.short	0x010a
        /*0666*/ 	.byte	0x3f
	.zero		1


	//   ....[91]....
        /*0668*/ 	.word	0x0000c970
        /*066c*/ 	.word	0x0000000a
        /*0670*/ 	.word	0x000000b8
        /*0674*/ 	.short	0x010a
        /*0676*/ 	.byte	0x3f
	.zero		1


	//   ....[92]....
        /*0678*/ 	.word	0x0000ca40
        /*067c*/ 	.word	0x00000009
        /*0680*/ 	.word	0x00000000
        /*0684*/ 	.short	0x010a
        /*0686*/ 	.byte	0x3f
	.zero		1


	//   ....[93]....
        /*0688*/ 	.word	0x0000ca90
        /*068c*/ 	.word	0x00000008
        /*0690*/ 	.word	0x00000000
        /*0694*/ 	.short	0x010a
        /*0696*/ 	.byte	0x3f
	.zero		1


	//   ....[94]....
        /*0698*/ 	.word	0x0000cae0
        /*069c*/ 	.word	0x00000009
        /*06a0*/ 	.word	0x00000000
        /*06a4*/ 	.short	0x010a
        /*06a6*/ 	.byte	0x3f
	.zero		1


	//   ....[95]....
        /*06a8*/ 	.word	0x0000cb30
        /*06ac*/ 	.word	0x00000008
        /*06b0*/ 	.word	0x00000000
        /*06b4*/ 	.short	0x010a
        /*06b6*/ 	.byte	0x3f
	.zero		1


	//   ....[96]....
        /*06b8*/ 	.word	0x0000cb80
        /*06bc*/ 	.word	0x00000009
        /*06c0*/ 	.word	0x00000000
        /*06c4*/ 	.short	0x010a
        /*06c6*/ 	.byte	0x3f
	.zero		1


	//   ....[97]....
        /*06c8*/ 	.word	0x0000cbd0
        /*06cc*/ 	.word	0x00000008
        /*06d0*/ 	.word	0x00000000
        /*06d4*/ 	.short	0x010a
        /*06d6*/ 	.byte	0x3f
	.zero		1


	//   ....[98]....
        /*06d8*/ 	.word	0x0000cc20
        /*06dc*/ 	.word	0x00000009
        /*06e0*/ 	.word	0x00000000
        /*06e4*/ 	.short	0x010a
        /*06e6*/ 	.byte	0x3f
	.zero		1


	//   ....[99]....
        /*06e8*/ 	.word	0x0000cc70
        /*06ec*/ 	.word	0x00000008
        /*06f0*/ 	.word	0x00000000
        /*06f4*/ 	.short	0x010a
        /*06f6*/ 	.byte	0x3f
	.zero		1


	//   ....[100]....
        /*06f8*/ 	.word	0x0000ccc0
        /*06fc*/ 	.word	0x00000009
        /*0700*/ 	.word	0x00000000
        /*0704*/ 	.short	0x010a
        /*0706*/ 	.byte	0x3f
	.zero		1


	//   ....[101]....
        /*0708*/ 	.word	0x0000cd10
        /*070c*/ 	.word	0x00000008
        /*0710*/ 	.word	0x00000000
        /*0714*/ 	.short	0x010a
        /*0716*/ 	.byte	0x3f
	.zero		1


	//   ....[102]....
        /*0718*/ 	.word	0x0000cd60
        /*071c*/ 	.word	0x00000009
        /*0720*/ 	.word	0x00000000
        /*0724*/ 	.short	0x010a
        /*0726*/ 	.byte	0x3f
	.zero		1


	//   ....[103]....
        /*0728*/ 	.word	0x0000cdb0
        /*072c*/ 	.word	0x00000008
        /*0730*/ 	.word	0x00000000
        /*0734*/ 	.short	0x010a
        /*0736*/ 	.byte	0x3f
	.zero		1


	//   ....[104]....
        /*0738*/ 	.word	0x0000ce00
        /*073c*/ 	.word	0x00000009
        /*0740*/ 	.word	0x00000000
        /*0744*/ 	.short	0x010a
        /*0746*/ 	.byte	0x3f
	.zero		1


	//   ....[105]....
        /*0748*/ 	.word	0x0000ce50
        /*074c*/ 	.word	0x00000008
        /*0750*/ 	.word	0x00000000
        /*0754*/ 	.short	0x010a
        /*0756*/ 	.byte	0x3f
	.zero		1


	//   ....[106]....
        /*0758*/ 	.word	0x0000cea0
        /*075c*/ 	.word	0x00000009
        /*0760*/ 	.word	0x00000000
        /*0764*/ 	.short	0x010a
        /*0766*/ 	.byte	0x3f
	.zero		1


	//   ....[107]....
        /*0768*/ 	.word	0x0000cef0
        /*076c*/ 	.word	0x00000008
        /*0770*/ 	.word	0x00000000
        /*0774*/ 	.short	0x010a
        /*0776*/ 	.byte	0x3f
	.zero		1


	//   ....[108]....
        /*0778*/ 	.word	0x0000cf40
        /*077c*/ 	.word	0x00000009
        /*0780*/ 	.word	0x00000000
        /*0784*/ 	.short	0x010a
        /*0786*/ 	.byte	0x3f
	.zero		1


	//   ....[109]....
        /*0788*/ 	.word	0x0000cf90
        /*078c*/ 	.word	0x00000008
        /*0790*/ 	.word	0x00000000
        /*0794*/ 	.short	0x010a
        /*0796*/ 	.byte	0x3f
	.zero		1


	//   ....[110]....
        /*0798*/ 	.word	0x0000cfe0
        /*079c*/ 	.word	0x00000009
        /*07a0*/ 	.word	0x00000000
        /*07a4*/ 	.short	0x010a
        /*07a6*/ 	.byte	0x3f
	.zero		1


	//   ....[111]....
        /*07a8*/ 	.word	0x0000d030
        /*07ac*/ 	.word	0x00000008
        /*07b0*/ 	.word	0x00000000
        /*07b4*/ 	.short	0x010a
        /*07b6*/ 	.byte	0x3f
	.zero		1


	//   ....[112]....
        /*07b8*/ 	.word	0x0000d080
        /*07bc*/ 	.word	0x00000009
        /*07c0*/ 	.word	0x00000000
        /*07c4*/ 	.short	0x010a
        /*07c6*/ 	.byte	0x3f
	.zero		1


	//   ....[113]....
        /*07c8*/ 	.word	0x0000d0d0
        /*07cc*/ 	.word	0x00000006
        /*07d0*/ 	.word	0x00000000
        /*07d4*/ 	.short	0x010a
        /*07d6*/ 	.byte	0x3f
	.zero		1


	//----- nvinfo : EIATTR_NUM_MBARRIERS
	.align		4
.L_37:
        /*07d8*/ 	.byte	0x03, 0x38
        /*07da*/ 	.short	0x0034


	//----- nvinfo : EIATTR_EXIT_INSTR_OFFSETS
	.align		4
        /*07dc*/ 	.byte	0x04, 0x1c
        /*07de*/ 	.short	(.L_39 - .L_38)


	//   ....[0]....
.L_38:
        /*07e0*/ 	.word	0x00001410


	//   ....[1]....
        /*07e4*/ 	.word	0x00001470


	//   ....[2]....
        /*07e8*/ 	.word	0x0000ad00


	//   ....[3]....
        /*07ec*/ 	.word	0x0000ad30


	//   ....[4]....
        /*07f0*/ 	.word	0x0000c790


	//----- nvinfo : EIATTR_MAX_THREADS
	.align		4
.L_39:
        /*07f4*/ 	.byte	0x04, 0x05
        /*07f6*/ 	.short	(.L_41 - .L_40)
.L_40:
        /*07f8*/ 	.word	0x00000180
        /*07fc*/ 	.word	0x00000001
        /*0800*/ 	.word	0x00000001


	//----- nvinfo : EIATTR_CRS_STACK_SIZE
	.align		4
.L_41:
        /*0804*/ 	.byte	0x04, 0x1e
        /*0806*/ 	.short	(.L_43 - .L_42)
.L_42:
        /*0808*/ 	.word	0x00000000


	//----- nvinfo : EIATTR_CBANK_PARAM_SIZE
	.align		4
.L_43:
        /*080c*/ 	.byte	0x03, 0x19
        /*080e*/ 	.short	0x0470


	//----- nvinfo : EIATTR_PARAM_CBANK
	.align		4
        /*0810*/ 	.byte	0x04, 0x0a
        /*0812*/ 	.short	(.L_45 - .L_44)
	.align		4
.L_44:
        /*0814*/ 	.word	index@(.nv.constant0._ZN7cutlass13device_kernelINS_4gemm6kernel13GemmUniversalIN4cute5tupleIJiiiiEEENS1_10collective13CollectiveMmaINS1_34MainloopSm90TmaGmmaWarpSpecializedILi23ENS5_IJNS4_1CILi1EEESB_SB_EEENS1_32KernelTmaWarpSpecializedPingpongEEENS5_IJNSA_ILi64EEENSA_ILi240EEENSA_ILi16EEEEEENS_10bfloat16_tENS5_IJlSB_lEEESJ_SK_NS4_8TiledMMAINS4_8MMA_AtomIJNS4_4SM904GMMA27MMA_64x16x16_F32BF16BF16_SSILNSO_5MajorE0ELSQ_0ELNSO_7ScaleInE1ELSR_1EEEEEENS4_6LayoutISC_NS5_IJNSA_ILi0EEESV_SV_EEEEENS5_IJNS4_10UnderscoreESY_SY_EEEEENS4_13SM90_TMA_LOADENS4_14ComposedLayoutINS4_7SwizzleILi1ELi4ELi3EEENS4_18smem_ptr_flag_bitsILi16EEENSU_INS5_IJNSA_ILi8EEESH_EEENS5_IJSH_SB_EEEEEEEvNS4_8identityES11_S1B_vS1C_EENS_8epilogue10collective6detail29Sm90TmaWarpSpecializedAdapterINS1F_15DefaultEpilogueISJ_SK_SK_NS1E_6thread17LinearCombinationISJ_Li1EffLNS1J_9ScaleType4KindE0ELNS_15FloatRoundStyleE2ESJ_EENS1_15EpilogueDefaultEEEEEvvEEEEvNT_6ParamsE)
        /*0818*/ 	.short	0x0210
        /*081a*/ 	.short	0x0470


	//----- nvinfo : EIATTR_SW_WAR
	.align		4
.L_45:
        /*081c*/ 	.byte	0x04, 0x36
        /*081e*/ 	.short	(.L_47 - .L_46)
.L_46:
        /*0820*/ 	.word	0x00000008
.L_47:


//--------------------- .nv.callgraph             --------------------------
	.section	.nv.callgraph,"",@"SHT_CUDA_CALLGRAPH"
	.align	4
	.sectionentsize	8
	.align		4
        /*0000*/ 	.word	0x00000000
	.align		4
        /*0004*/ 	.word	0xffffffff
	.align		4
        /*0008*/ 	.word	index@(_ZN7cutlass13device_kernelINS_4gemm6kernel13GemmUniversalIN4cute5tupleIJiiiiEEENS1_10collective13CollectiveMmaINS1_34MainloopSm90TmaGmmaWarpSpecializedILi23ENS5_IJNS4_1CILi1EEESB_SB_EEENS1_32KernelTmaWarpSpecializedPingpongEEENS5_IJNSA_ILi64EEENSA_ILi240EEENSA_ILi16EEEEEENS_10bfloat16_tENS5_IJlSB_lEEESJ_SK_NS4_8TiledMMAINS4_8MMA_AtomIJNS4_4SM904GMMA27MMA_64x16x16_F32BF16BF16_SSILNSO_5MajorE0ELSQ_0ELNSO_7ScaleInE1ELSR_1EEEEEENS4_6LayoutISC_NS5_IJNSA_ILi0EEESV_SV_EEEEENS5_IJNS4_10UnderscoreESY_SY_EEEEENS4_13SM90_TMA_LOADENS4_14ComposedLayoutINS4_7SwizzleILi1ELi4ELi3EEENS4_18smem_ptr_flag_bitsILi16EEENSU_INS5_IJNSA_ILi8EEESH_EEENS5_IJSH_SB_EEEEEEEvNS4_8identityES11_S1B_vS1C_EENS_8epilogue10collective6detail29Sm90TmaWarpSpecializedAdapterINS1F_15DefaultEpilogueISJ_SK_SK_NS1E_6thread17LinearCombinationISJ_Li1EffLNS1J_9ScaleType4KindE0ELNS_15FloatRoundStyleE2ESJ_EENS1_15EpilogueDefaultEEEEEvvEEEEvNT_6ParamsE)
	.align		4
        /*000c*/ 	.word	index@(__assertfail)
	.align		4
        /*0010*/ 	.word	0x00000000
	.align		4
        /*0014*/ 	.word	0xfffffffe
	.align		4
        /*0018*/ 	.word	0x00000000
	.align		4
        /*001c*/ 	.word	0xfffffffd
	.align		4
        /*0020*/ 	.word	0x00000000
	.align		4
        /*0024*/ 	.word	0xfffffffc


//--------------------- .nv.constant4             --------------------------
	.section	.nv.constant4,"a",@progbits
	.align	8
	.align		8
.nv.constant4:
        /*0000*/ 	.dword	__assertfail
	.align		8
        /*0008*/ 	.dword	__unnamed_1
	.align		8
        /*0010*/ 	.dword	_ZN40_INTERNAL_dc715106_4_k_cu_58d20123_156504cuda3std3__45__cpo5beginE
	.align		8
        /*0018*/ 	.dword	_ZN40_INTERNAL_dc715106_4_k_cu_58d20123_156504cuda3std3__45__cpo3endE
	.align		8
        /*0020*/ 	.dword	_ZN40_INTERNAL_dc715106_4_k_cu_58d20123_156504cuda3std3__45__cpo6cbeginE
	.align		8
        /*0028*/ 	.dword	_ZN40_INTERNAL_dc715106_4_k_cu_58d20123_156504cuda3std3__45__cpo4cendE
	.align		8
        /*0030*/ 	.dword	_ZN40_INTERNAL_dc715106_4_k_cu_58d20123_156504cuda3std3__442_GLOBAL__N__dc715106_4_k_cu_58d20123_156506ignoreE
	.align		8
        /*0038*/ 	.dword	_ZN40_INTERNAL_dc715106_4_k_cu_58d20123_156504cuda3std3__419piecewise_constructE
	.align		8
        /*0040*/ 	.dword	_ZN40_INTERNAL_dc715106_4_k_cu_58d20123_156504cuda3std3__48in_placeE
	.align		8
        /*0048*/ 	.dword	_ZN40_INTERNAL_dc715106_4_k_cu_58d20123_156504cuda3std6ranges3__45__cpo4swapE
	.align		8
        /*0050*/ 	.dword	_ZN40_INTERNAL_dc715106_4_k_cu_58d20123_156504cuda3std6ranges3__45__cpo9iter_moveE
	.align		8
        /*0058*/ 	.dword	_ZN40_INTERNAL_dc715106_4_k_cu_58d20123_156504cute7productE
	.align		8
        /*0060*/ 	.dword	_ZN40_INTERNAL_dc715106_4_k_cu_58d20123_156504cute1_E
	.align		8
        /*0068*/ 	.dword	$str$22
	.align		8
        /*0070*/ 	.dword	$str$23


//--------------------- .text._ZN7cutlass13device_kernelINS_4gemm6kernel13GemmUniversalIN4cute5tupleIJiiiiEEENS1_10collective13CollectiveMmaINS1_34MainloopSm90TmaGmmaWarpSpecializedILi23ENS5_IJNS4_1CILi1EEESB_SB_EEENS1_32KernelTmaWarpSpecializedPingpongEEENS5_IJNSA_ILi64EEENSA_ILi240EEENSA_ILi16EEEEEENS_10bfloat16_tENS5_IJlSB_lEEESJ_SK_NS4_8TiledMMAINS4_8MMA_AtomIJNS4_4SM904GMMA27MMA_64x16x16_F32BF16BF16_SSILNSO_5MajorE0ELSQ_0ELNSO_7ScaleInE1ELSR_1EEEEEENS4_6LayoutISC_NS5_IJNSA_ILi0EEESV_SV_EEEEENS5_IJNS4_10UnderscoreESY_SY_EEEEENS4_13SM90_TMA_LOADENS4_14ComposedLayoutINS4_7SwizzleILi1ELi4ELi3EEENS4_18smem_ptr_flag_bitsILi16EEENSU_INS5_IJNSA_ILi8EEESH_EEENS5_IJSH_SB_EEEEEEEvNS4_8identityES11_S1B_vS1C_EENS_8epilogue10collective6detail29Sm90TmaWarpSpecializedAdapterINS1F_15DefaultEpilogueISJ_SK_SK_NS1E_6thread17LinearCombinationISJ_Li1EffLNS1J_9ScaleType4KindE0ELNS_15FloatRoundStyleE2ESJ_EENS1_15EpilogueDefaultEEEEEvvEEEEvNT_6ParamsE --------------------------
	.section	.text._ZN7cutlass13device_kernelINS_4gemm6kernel13GemmUniversalIN4cute5tupleIJiiiiEEENS1_10collective13CollectiveMmaINS1_34MainloopSm90TmaGmmaWarpSpecializedILi23ENS5_IJNS4_1CILi1EEESB_SB_EEENS1_32KernelTmaWarpSpecializedPingpongEEENS5_IJNSA_ILi64EEENSA_ILi240EEENSA_ILi16EEEEEENS_10bfloat16_tENS5_IJlSB_lEEESJ_SK_NS4_8TiledMMAINS4_8MMA_AtomIJNS4_4SM904GMMA27MMA_64x16x16_F32BF16BF16_SSILNSO_5MajorE0ELSQ_0ELNSO_7ScaleInE1ELSR_1EEEEEENS4_6LayoutISC_NS5_IJNSA_ILi0EEESV_SV_EEEEENS5_IJNS4_10UnderscoreESY_SY_EEEEENS4_13SM90_TMA_LOADENS4_14ComposedLayoutINS4_7SwizzleILi1ELi4ELi3EEENS4_18smem_ptr_flag_bitsILi16EEENSU_INS5_IJNSA_ILi8EEESH_EEENS5_IJSH_SB_EEEEEEEvNS4_8identityES11_S1B_vS1C_EENS_8epilogue10collective6detail29Sm90TmaWarpSpecializedAdapterINS1F_15DefaultEpilogueISJ_SK_SK_NS1E_6thread17LinearCombinationISJ_Li1EffLNS1J_9ScaleType4KindE0ELNS_15FloatRoundStyleE2ESJ_EENS1_15EpilogueDefaultEEEEEvvEEEEvNT_6ParamsE,"ax",@progbits
	.align	128
.text._ZN7cutlass13device_kernelINS_4gemm6kernel13GemmUniversalIN4cute5tupleIJiiiiEEENS1_10collective13CollectiveMmaINS1_34MainloopSm90TmaGmmaWarpSpecializedILi23ENS5_IJNS4_1CILi1EEESB_SB_EEENS1_32KernelTmaWarpSpecializedPingpongEEENS5_IJNSA_ILi64EEENSA_ILi240EEENSA_ILi16EEEEEENS_10bfloat16_tENS5_IJlSB_lEEESJ_SK_NS4_8TiledMMAINS4_8MMA_AtomIJNS4_4SM904GMMA27MMA_64x16x16_F32BF16BF16_SSILNSO_5MajorE0ELSQ_0ELNSO_7ScaleInE1ELSR_1EEEEEENS4_6LayoutISC_NS5_IJNSA_ILi0EEESV_SV_EEEEENS5_IJNS4_10UnderscoreESY_SY_EEEEENS4_13SM90_TMA_LOADENS4_14ComposedLayoutINS4_7SwizzleILi1ELi4ELi3EEENS4_18smem_ptr_flag_bitsILi16EEENSU_INS5_IJNSA_ILi8EEESH_EEENS5_IJSH_SB_EEEEEEEvNS4_8identityES11_S1B_vS1C_EENS_8epilogue10collective6detail29Sm90TmaWarpSpecializedAdapterINS1F_15DefaultEpilogueISJ_SK_SK_NS1E_6thread17LinearCombinationISJ_Li1EffLNS1J_9ScaleType4KindE0ELNS_15FloatRoundStyleE2ESJ_EENS1_15EpilogueDefaultEEEEEvvEEEEvNT_6ParamsE:
        .type           _ZN7cutlass13device_kernelINS_4gemm6kernel13GemmUniversalIN4cute5tupleIJiiiiEEENS1_10collective13CollectiveMmaINS1_34MainloopSm90TmaGmmaWarpSpecializedILi23ENS5_IJNS4_1CILi1EEESB_SB_EEENS1_32KernelTmaWarpSpecializedPingpongEEENS5_IJNSA_ILi64EEENSA_ILi240EEENSA_ILi16EEEEEENS_10bfloat16_tENS5_IJlSB_lEEESJ_SK_NS4_8TiledMMAINS4_8MMA_AtomIJNS4_4SM904GMMA27MMA_64x16x16_F32BF16BF16_SSILNSO_5MajorE0ELSQ_0ELNSO_7ScaleInE1ELSR_1EEEEEENS4_6LayoutISC_NS5_IJNSA_ILi0EEESV_SV_EEEEENS5_IJNS4_10UnderscoreESY_SY_EEEEENS4_13SM90_TMA_LOADENS4_14ComposedLayoutINS4_7SwizzleILi1ELi4ELi3EEENS4_18smem_ptr_flag_bitsILi16EEENSU_INS5_IJNSA_ILi8EEESH_EEENS5_IJSH_SB_EEEEEEEvNS4_8identityES11_S1B_vS1C_EENS_8epilogue10collective6detail29Sm90TmaWarpSpecializedAdapterINS1F_15DefaultEpilogueISJ_SK_SK_NS1E_6thread17LinearCombinationISJ_Li1EffLNS1J_9ScaleType4KindE0ELNS_15FloatRoundStyleE2ESJ_EENS1_15EpilogueDefaultEEEEEvvEEEEvNT_6ParamsE,@function
        .size           _ZN7cutlass13device_kernelINS_4gemm6kernel13GemmUniversalIN4cute5tupleIJiiiiEEENS1_10collective13CollectiveMmaINS1_34MainloopSm90TmaGmmaWarpSpecializedILi23ENS5_IJNS4_1CILi1EEESB_SB_EEENS1_32KernelTmaWarpSpecializedPingpongEEENS5_IJNSA_ILi64EEENSA_ILi240EEENSA_ILi16EEEEEENS_10bfloat16_tENS5_IJlSB_lEEESJ_SK_NS4_8TiledMMAINS4_8MMA_AtomIJNS4_4SM904GMMA27MMA_64x16x16_F32BF16BF16_SSILNSO_5MajorE0ELSQ_0ELNSO_7ScaleInE1ELSR_1EEEEEENS4_6LayoutISC_NS5_IJNSA_ILi0EEESV_SV_EEEEENS5_IJNS4_10UnderscoreESY_SY_EEEEENS4_13SM90_TMA_LOADENS4_14ComposedLayoutINS4_7SwizzleILi1ELi4ELi3EEENS4_18smem_ptr_flag_bitsILi16EEENSU_INS5_IJNSA_ILi8EEESH_EEENS5_IJSH_SB_EEEEEEEvNS4_8identityES11_S1B_vS1C_EENS_8epilogue10collective6detail29Sm90TmaWarpSpecializedAdapterINS1F_15DefaultEpilogueISJ_SK_SK_NS1E_6thread17LinearCombinationISJ_Li1EffLNS1J_9ScaleType4KindE0ELNS_15FloatRoundStyleE2ESJ_EENS1_15EpilogueDefaultEEEEEvvEEEEvNT_6ParamsE,(.L_x_348 - _ZN7cutlass13device_kernelINS_4gemm6kernel13GemmUniversalIN4cute5tupleIJiiiiEEENS1_10collective13CollectiveMmaINS1_34MainloopSm90TmaGmmaWarpSpecializedILi23ENS5_IJNS4_1CILi1EEESB_SB_EEENS1_32KernelTmaWarpSpecializedPingpongEEENS5_IJNSA_ILi64EEENSA_ILi240EEENSA_ILi16EEEEEENS_10bfloat16_tENS5_IJlSB_lEEESJ_SK_NS4_8TiledMMAINS4_8MMA_AtomIJNS4_4SM904GMMA27MMA_64x16x16_F32BF16BF16_SSILNSO_5MajorE0ELSQ_0ELNSO_7ScaleInE1ELSR_1EEEEEENS4_6LayoutISC_NS5_IJNSA_ILi0EEESV_SV_EEEEENS5_IJNS4_10UnderscoreESY_SY_EEEEENS4_13SM90_TMA_LOADENS4_14ComposedLayoutINS4_7SwizzleILi1ELi4ELi3EEENS4_18smem_ptr_flag_bitsILi16EEENSU_INS5_IJNSA_ILi8EEESH_EEENS5_IJSH_SB_EEEEEEEvNS4_8identityES11_S1B_vS1C_EENS_8epilogue10collective6detail29Sm90TmaWarpSpecializedAdapterINS1F_15DefaultEpilogueISJ_SK_SK_NS1E_6thread17LinearCombinationISJ_Li1EffLNS1J_9ScaleType4KindE0ELNS_15FloatRoundStyleE2ESJ_EENS1_15EpilogueDefaultEEEEEvvEEEEvNT_6ParamsE)
        .other          _ZN7cutlass13device_kernelINS_4gemm6kernel13GemmUniversalIN4cute5tupleIJiiiiEEENS1_10collective13CollectiveMmaINS1_34MainloopSm90TmaGmmaWarpSpecializedILi23ENS5_IJNS4_1CILi1EEESB_SB_EEENS1_32KernelTmaWarpSpecializedPingpongEEENS5_IJNSA_ILi64EEENSA_ILi240EEENSA_ILi16EEEEEENS_10bfloat16_tENS5_IJlSB_lEEESJ_SK_NS4_8TiledMMAINS4_8MMA_AtomIJNS4_4SM904GMMA27MMA_64x16x16_F32BF16BF16_SSILNSO_5MajorE0ELSQ_0ELNSO_7ScaleInE1ELSR_1EEEEEENS4_6LayoutISC_NS5_IJNSA_ILi0EEESV_SV_EEEEENS5_IJNS4_10UnderscoreESY_SY_EEEEENS4_13SM90_TMA_LOADENS4_14ComposedLayoutINS4_7SwizzleILi1ELi4ELi3EEENS4_18smem_ptr_flag_bitsILi16EEENSU_INS5_IJNSA_ILi8EEESH_EEENS5_IJSH_SB_EEEEEEEvNS4_8identityES11_S1B_vS1C_EENS_8epilogue10collective6detail29Sm90TmaWarpSpecializedAdapterINS1F_15DefaultEpilogueISJ_SK_SK_NS1E_6thread17LinearCombinationISJ_Li1EffLNS1J_9ScaleType4KindE0ELNS_15FloatRoundStyleE2ESJ_EENS1_15EpilogueDefaultEEEEEvvEEEEvNT_6ParamsE,@"STO_CUDA_ENTRY STV_DEFAULT"
_ZN7cutlass13device_kernelINS_4gemm6kernel13GemmUniversalIN4cute5tupleIJiiiiEEENS1_10collective13CollectiveMmaINS1_34MainloopSm90TmaGmmaWarpSpecializedILi23ENS5_IJNS4_1CILi1EEESB_SB_EEENS1_32KernelTmaWarpSpecializedPingpongEEENS5_IJNSA_ILi64EEENSA_ILi240EEENSA_ILi16EEEEEENS_10bfloat16_tENS5_IJlSB_lEEESJ_SK_NS4_8TiledMMAINS4_8MMA_AtomIJNS4_4SM904GMMA27MMA_64x16x16_F32BF16BF16_SSILNSO_5MajorE0ELSQ_0ELNSO_7ScaleInE1ELSR_1EEEEEENS4_6LayoutISC_NS5_IJNSA_ILi0EEESV_SV_EEEEENS5_IJNS4_10UnderscoreESY_SY_EEEEENS4_13SM90_TMA_LOADENS4_14ComposedLayoutINS4_7SwizzleILi1ELi4ELi3EEENS4_18smem_ptr_flag_bitsILi16EEENSU_INS5_IJNSA_ILi8EEESH_EEENS5_IJSH_SB_EEEEEEEvNS4_8identityES11_S1B_vS1C_EENS_8epilogue10collective6detail29Sm90TmaWarpSpecializedAdapterINS1F_15DefaultEpilogueISJ_SK_SK_NS1E_6thread17LinearCombinationISJ_Li1EffLNS1J_9ScaleType4KindE0ELNS_15FloatRoundStyleE2ESJ_EENS1_15EpilogueDefaultEEEEEvvEEEEvNT_6ParamsE:
[----:B------:R-:W0:Y:S02]  /*0000*/  LDC R1, c[0x0][0x28] ;  /* 0x00000a00ff017b82 */ /* 0x000e240000000800 */
[----:B0-----:R-:W-:Y:S01]  /*0010*/  VIADD R1, R1, 0xfffffff8 ;  /* 0xfffffff801017836 */ /* 0x001fe20000000000 */
[----:B------:R-:W0:Y:S01]  /*0020*/  S2R R4, SR_TID.X ;  /* 0x0000000000047919 */ /* 0x000e220000002100 */
[----:B------:R-:W-:Y:S01]  /*0030*/  ELECT P0, URZ, PT ;  /* 0x00000000003f782f */ /* 0x000fe20003800000 */
[----:B------:R-:W-:Y:S01]  /*0040*/  BSSY B0, `(.L_x_0) ;  /* 0x000000f000007945 */ /* 0x000fe20003800000 */
[--C-:B0-----:R-:W-:Y:S02]  /*0050*/  SHF.R.U32.HI R0, RZ, 0x5, R4.reuse ;  /* 0x00000005ff007819 */ /* 0x101fe40000011604 */
[----:B------:R-:W-:-:S03]  /*0060*/  SHF.R.U32.HI R5, RZ, 0x7, R4 ;  /* 0x00000007ff057819 */ /* 0x000fc60000011604 */
[----:B------:R-:W0:Y:S04]  /*0070*/  SHFL.IDX PT, R2, R0, RZ, 0x1f ;  /* 0x00001fff00027589 */ /* 0x000e2800000e0000 */
[----:B------:R1:W2:Y:S01]  /*0080*/  SHFL.IDX PT, R8, R5, RZ, 0x1f ;  /* 0x00001fff05087589 */ /* 0x0002a200000e0000 */
[----:B0-----:R-:W-:-:S13]  /*0090*/  ISETP.NE.OR P0, PT, R2, RZ, !P0 ;  /* 0x000000ff0200720c */ /* 0x001fda0004705670 */
[----:B-12---:R-:W-:Y:S05]  /*00a0*/  @P0 BRA `(.L_x_1) ;  /* 0x0000000000200947 */ /* 0x006fea0003800000 */
[----:B------:R-:W-:Y:S02]  /*00b0*/  ULDC.64 UR4, c[0x0][0x198] ;  /* 0x0000660000047ab9 */ /* 0x000fe40000000a00 */
[----:B------:R-:W-:Y:S02]  /*00c0*/  UIADD3 UR6, UP0, UR4, 0xf0, URZ ;  /* 0x000000f004067890 */ /* 0x000fe4000ff1e03f */
[----:B------:R-:W-:Y:S02]  /*00d0*/  UIADD3 UR4, UP1, UR4, 0x1f0, URZ ;  /* 0x000001f004047890 */ /* 0x000fe4000ff3e03f */
[----:B------:R-:W-:Y:S02]  /*00e0*/  UIADD3.X UR7, URZ, UR5, URZ, UP0, !UPT ;  /* 0x000000053f077290 */ /* 0x000fe400087fe43f */
[----:B------:R-:W-:-:S07]  /*00f0*/  UIADD3.X UR5, URZ, UR5, URZ, UP1, !UPT ;  /* 0x000000053f057290 */ /* 0x000fce0008ffe43f */
[----:B------:R0:W-:Y:S02]  /*0100*/  UTMACCTL.PF [UR6] ;  /* 0x00000000060079b9 */ /* 0x0001e40008040000 */
[----:B------:R0:W-:Y:S02]  /*0110*/  UTMACCTL.PF [UR4] ;  /* 0x00000000040079b9 */ /* 0x0001e40008040000 */
[----:B0-----:R-:W-:Y:S01]  /*0120*/  NOP ;  /* 0x0000000000007918 */ /* 0x001fe20000000000 */
.L_x_1:
[----:B------:R-:W-:Y:S05]  /*0130*/  BSYNC B0 ;  /* 0x0000000000007941 */ /* 0x000fea0003800000 */
.L_x_0:
[----:B------:R-:W0:Y:S02]  /*0140*/  SHFL.IDX PT, R3, R0, RZ, 0x1f ;  /* 0x00001fff00037589 */ /* 0x000e2400000e0000 */
[----:B0-----:R-:W-:-:S13]  /*0150*/  ISETP.NE.AND P0, PT, R3, RZ, PT ;  /* 0x000000ff0300720c */ /* 0x001fda0003f05270 */
[----:B------:R-:W-:Y:S05]  /*0160*/  @P0 BRA `(.L_x_2) ;  /* 0x0000000000fc0947 */ /* 0x000fea0003800000 */
[----:B------:R-:W-:Y:S01]  /*0170*/  ELECT P0, URZ, PT ;  /* 0x00000000003f782f */ /* 0x000fe20003800000 */
[----:B------:R-:W-:-:S12]  /*0180*/  BSSY B0, `(.L_x_2) ;  /* 0x000003d000007945 */ /* 0x000fd80003800000 */
[----:B------:R-:W-:Y:S05]  /*0190*/  @!P0 BRA `(.L_x_3) ;  /* 0x0000000000ec8947 */ /* 0x000fea0003800000 */
[----:B------:R-:W0:Y:S01]  /*01a0*/  S2UR UR8, SR_CgaCtaId ;  /* 0x00000000000879c3 */ /* 0x000e220000008800 */
[----:B------:R-:W-:Y:S01]  /*01b0*/  UMOV UR4, 0x400 ;  /* 0x0000040000047882 */ /* 0x000fe20000000000 */
[----:B------:R-:W-:Y:S01]  /*01c0*/  UMOV UR5, 0x1 ;  /* 0x0000000100057882 */ /* 0x000fe20000000000 */
[----:B------:R-:W-:Y:S02]  /*01d0*/  UMOV UR6, 0x80 ;  /* 0x0000008000067882 */ /* 0x000fe40000000000 */
[----:B------:R-:W-:-:S04]  /*01e0*/  UIADD3 UR6, -UR6, 0x100000, URZ ;  /* 0x0010000006067890 */ /* 0x000fc8000fffe13f */
[----:B------:R-:W-:Y:S02]  /*01f0*/  USHF.L.U32 UR7, UR6, 0xb, URZ ;  /* 0x0000000b06077899 */ /* 0x000fe4000800063f */
[----:B------:R-:W-:Y:S02]  /*0200*/  USHF.L.U32 UR6, UR6, 0x1, URZ ;  /* 0x0000000106067899 */ /* 0x000fe4000800063f */
[----:B0-----:R-:W-:Y:S02]  /*0210*/  ULEA UR8, UR8, UR4, 0x18 ;  /* 0x0000000408087291 */ /* 0x001fe4000f8ec03f */
[----:B------:R-:W-:-:S04]  /*0220*/  UIADD3 UR4, -UR5, 0x100000, URZ ;  /* 0x0010000005047890 */ /* 0x000fc8000fffe13f */
[----:B------:R-:W-:Y:S02]  /*0230*/  USHF.L.U32 UR5, UR4, 0xb, URZ ;  /* 0x0000000b04057899 */ /* 0x000fe4000800063f */
[----:B------:R-:W-:Y:S01]  /*0240*/  USHF.L.U32 UR4, UR4, 0x1, URZ ;  /* 0x0000000104047899 */ /* 0x000fe2000800063f */
[----:B------:R-:W0:Y:S11]  /*0250*/  FENCE.VIEW.ASYNC.S ;  /* 0x00000000000073c6 */ /* 0x000e360000000000 */
[----:B0-----:R0:W1:Y:S01]  /*0260*/  SYNCS.EXCH.64 URZ, [UR8], UR4 ;  /* 0x00000004083f75b2 */ /* 0x0010620008000100 */
[----:B------:R0:W2:Y:S01]  /*0270*/  SYNCS.EXCH.64 URZ, [UR8+0xb8], UR6 ;  /* 0x0000b806083f75b2 */ /* 0x0000a20008000100 */
[----:B------:R0:W3:Y:S01]  /*0280*/  SYNCS.EXCH.64 URZ, [UR8+0x8], UR4 ;  /* 0x00000804083f75b2 */ /* 0x0000e20008000100 */
[----:B------:R0:W4:Y:S01]  /*0290*/  SYNCS.EXCH.64 URZ, [UR8+0xc0], UR6 ;  /* 0x0000c006083f75b2 */ /* 0x0001220008000100 */
[----:B------:R0:W0:Y:S01]  /*02a0*/  SYNCS.EXCH.64 URZ, [UR8+0x10], UR4 ;  /* 0x00001004083f75b2 */ /* 0x0000220008000100 */
        /* <DEDUP_REMOVED lines=41> */
[----:B-1234-:R-:W-:Y:S01]  /*0540*/  NOP ;  /* 0x0000000000007918 */ /* 0x01efe20000000000 */
.L_x_3:
[----:B0-----:R-:W-:Y:S05]  /*0550*/  BSYNC B0 ;  /* 0x0000000000007941 */ /* 0x001fea0003800000 */
.L_x_2:
[----:B------:R-:W0:Y:S01]  /*0560*/  SHFL.IDX PT, R6, R0, RZ, 0x1f ;  /* 0x00001fff00067589 */ /* 0x000e2200000e0000 */
[----:B------:R-:W-:Y:S01]  /*0570*/  ELECT P0, URZ, PT ;  /* 0x00000000003f782f */ /* 0x000fe20003800000 */
[----:B------:R-:W-:Y:S01]  /*0580*/  NOP ;  /* 0x0000000000007918 */ /* 0x000fe20000000000 */
[----:B------:R-:W-:Y:S01]  /*0590*/  ELECT P1, URZ, PT ;  /* 0x00000000003f782f */ /* 0x000fe20003820000 */
[----:B------:R-:W1:Y:S01]  /*05a0*/  SHFL.IDX PT, R3, R0, RZ, 0x1f ;  /* 0x00001fff00037589 */ /* 0x000e6200000e0000 */
[----:B------:R-:W-:Y:S01]  /*05b0*/  UMOV UR4, 0x20 ;  /* 0x0000002000047882 */ /* 0x000fe20000000000 */
[----:B------:R-:W-:Y:S01]  /*05c0*/  UMOV UR11, 0x80 ;  /* 0x00000080000b7882 */ /* 0x000fe20000000000 */
[----:B------:R-:W-:Y:S01]  /*05d0*/  NOP ;  /* 0x0000000000007918 */ /* 0x000fe20000000000 */
[C---:B------:R-:W-:Y:S01]  /*05e0*/  VIADD R33, R8.reuse, 0xffffffff ;  /* 0xffffffff08217836 */ /* 0x040fe20000000000 */
[----:B------:R-:W2:Y:S01]  /*05f0*/  SHFL.IDX PT, R5, R5, RZ, 0x1f ;  /* 0x00001fff05057589 */ /* 0x000ea200000e0000 */
[----:B------:R-:W-:Y:S01]  /*0600*/  ULDC.64 UR36, c[0x0][0x208] ;  /* 0x0000820000247ab9 */ /* 0x000fe20000000a00 */
[----:B------:R-:W-:-:S02]  /*0610*/  ISETP.NE.AND P2, PT, R8, RZ, PT ;  /* 0x000000ff0800720c */ /* 0x000fc40003f45270 */
[----:B------:R-:W-:Y:S02]  /*0620*/  ISETP.GE.U32.AND P3, PT, R33, 0x2, PT ;  /* 0x000000022100780c */ /* 0x000fe40003f66070 */
[----:B0-----:R-:W-:Y:S02]  /*0630*/  ISETP.NE.OR P0, PT, R6, RZ, !P0 ;  /* 0x000000ff0600720c */ /* 0x001fe40004705670 */
[----:B-1----:R-:W-:Y:S02]  /*0640*/  ISETP.NE.OR P1, PT, R3, RZ, !P1 ;  /* 0x000000ff0300720c */ /* 0x002fe40004f25670 */
[----:B------:R-:W-:-:S04]  /*0650*/  SHF.R.S32.HI R3, RZ, 0x1f, R2 ;  /* 0x0000001fff037819 */ /* 0x000fc80000011402 */
[----:B------:R-:W-:-:S05]  /*0660*/  LEA.HI R3, R3, R2, RZ, 0x2 ;  /* 0x0000000203037211 */ /* 0x000fca00078f10ff */
[----:B------:R-:W-:Y:S01]  /*0670*/  VOTEU.ALL UP0, P0 ;  /* 0x00000000003f7886 */ /* 0x000fe20000000000 */
[----:B------:R-:W-:Y:S01]  /*0680*/  LOP3.LUT R3, R3, 0xfffffffc, RZ, 0xc0, !PT ;  /* 0xfffffffc03037812 */ /* 0x000fe200078ec0ff */
[----:B------:R-:W-:-:S03]  /*0690*/  VOTEU.ALL UP1, P1 ;  /* 0x00000000003f7886 */ /* 0x000fc60000820000 */
[----:B------:R-:W0:Y:S01]  /*06a0*/  @!UP0 S2UR UR7, SR_CgaCtaId ;  /* 0x00000000000789c3 */ /* 0x000e220000008800 */
[----:B------:R-:W-:Y:S01]  /*06b0*/  @!UP0 UMOV UR6, 0x400 ;  /* 0x0000040000068882 */ /* 0x000fe20000000000 */
[----:B------:R-:W-:-:S04]  /*06c0*/  @!UP0 UIADD3 UR4, -UR4, 0x100000, URZ ;  /* 0x0010000004048890 */ /* 0x000fc8000fffe13f */
[----:B------:R-:W-:Y:S02]  /*06d0*/  @!UP0 USHF.L.U32 UR5, UR4, 0xb, URZ ;  /* 0x0000000b04058899 */ /* 0x000fe4000800063f */
[----:B------:R-:W-:Y:S01]  /*06e0*/  @!UP0 USHF.L.U32 UR4, UR4, 0x1, URZ ;  /* 0x0000000104048899 */ /* 0x000fe2000800063f */
[----:B------:R-:W-:Y:S01]  /*06f0*/  IMAD.IADD R0, R2, 0x1, -R3 ;  /* 0x0000000102007824 */ /* 0x000fe200078e0a03 */
[----:B------:R-:W-:Y:S01]  /*0700*/  @!UP1 UMOV UR9, 0x400 ;  /* 0x0000040000099882 */ /* 0x000fe20000000000 */
[----:B------:R-:W-:Y:S01]  /*0710*/  VOTEU.ALL UP2, P1 ;  /* 0x00000000003f7886 */ /* 0x000fe20000840000 */
[----:B------:R-:W-:Y:S01]  /*0720*/  VOTEU.ALL UP3, P1 ;  /* 0x00000000003f7886 */ /* 0x000fe20000860000 */
[----:B------:R-:W-:Y:S01]  /*0730*/  VOTEU.ALL UP4, P1 ;  /* 0x00000000003f7886 */ /* 0x000fe20000880000 */
[----:B------:R-:W1:Y:S01]  /*0740*/  @!UP1 S2UR UR10, SR_CgaCtaId ;  /* 0x00000000000a99c3 */ /* 0x000e620000008800 */
[----:B------:R-:W-:Y:S01]  /*0750*/  VOTEU.ALL UP5, P1 ;  /* 0x00000000003f7886 */ /* 0x000fe200008a0000 */
[----:B------:R-:W-:-:S04]  /*0760*/  SHF.R.S32.HI R3, RZ, 0x1f, R4 ;  /* 0x0000001fff037819 */ /* 0x000fc80000011404 */
[----:B------:R-:W-:-:S04]  /*0770*/  LEA.HI R3, R3, R4, RZ, 0x7 ;  /* 0x0000000403037211 */ /* 0x000fc800078f38ff */
[----:B------:R-:W-:-:S05]  /*0780*/  LOP3.LUT R3, R3, 0xffffff80, RZ, 0xc0, !PT ;  /* 0xffffff8003037812 */ /* 0x000fca00078ec0ff */
[----:B------:R-:W-:Y:S01]  /*0790*/  IMAD.IADD R3, R4, 0x1, -R3 ;  /* 0x0000000104037824 */ /* 0x000fe200078e0a03 */
[----:B0-----:R-:W-:Y:S02]  /*07a0*/  @!UP0 ULEA UR8, UR7, UR6, 0x18 ;  /* 0x0000000607088291 */ /* 0x001fe4000f8ec03f */
[----:B------:R-:W-:-:S04]  /*07b0*/  @!UP1 UIADD3 UR6, -UR11, 0x100000, URZ ;  /* 0x001000000b069890 */ /* 0x000fc8000fffe13f */
[----:B------:R-:W-:Y:S02]  /*07c0*/  @!UP1 USHF.L.U32 UR7, UR6, 0xb, URZ ;  /* 0x0000000b06079899 */ /* 0x000fe4000800063f */
[----:B------:R-:W-:Y:S01]  /*07d0*/  @!UP1 USHF.L.U32 UR6, UR6, 0x1, URZ ;  /* 0x0000000106069899 */ /* 0x000fe2000800063f */
[----:B------:R-:W-:Y:S01]  /*07e0*/  VOTEU.ALL UP0, P0 ;  /* 0x00000000003f7886 */ /* 0x000fe20000000000 */
[----:B-1----:R-:W-:Y:S01]  /*07f0*/  @!UP1 ULEA UR9, UR10, UR9, 0x18 ;  /* 0x000000090a099291 */ /* 0x002fe2000f8ec03f */
[----:B------:R-:W-:Y:S02]  /*0800*/  VOTEU.ALL UP1, P0 ;  /* 0x00000000003f7886 */ /* 0x000fe40000020000 */
[----:B------:R-:W-:Y:S01]  /*0810*/  ULDC.64 UR10, c[0x0][0x598] ;  /* 0x00016600000a7ab9 */ /* 0x000fe20000000a00 */
[----:B------:R-:W-:Y:S01]  /*0820*/  ISETP.NE.AND P0, PT, R0, 0x3, PT ;  /* 0x000000030000780c */ /* 0x000fe20003f05270 */
[----:B------:R-:W0:Y:S02]  /*0830*/  FENCE.VIEW.ASYNC.S ;  /* 0x00000000000073c6 */ /* 0x000e240000000000 */
[----:B0-----:R0:W1:Y:S01]  /*0840*/  @!UP0 SYNCS.EXCH.64 URZ, [UR8+0x1a0], UR4 ;  /* 0x0001a004083f85b2 */ /* 0x0010620008000100 */
[----:B------:R-:W-:-:S02]  /*0850*/  ISETP.NE.U32.AND P1, PT, RZ, UR10, PT ;  /* 0x0000000aff007c0c */ /* 0x000fc4000bf25070 */
[----:B------:R-:W-:Y:S02]  /*0860*/  ISETP.EQ.OR P0, PT, R0, RZ, !P0 ;  /* 0x000000ff0000720c */ /* 0x000fe40004702670 */
[----:B------:R-:W-:Y:S02]  /*0870*/  ISETP.NE.AND.EX P1, PT, RZ, UR11, PT, P1 ;  /* 0x0000000bff007c0c */ /* 0x000fe4000bf25310 */
[----:B------:R-:W-:-:S04]  /*0880*/  ISETP.EQ.AND P0, PT, R8, RZ, P0 ;  /* 0x000000ff0800720c */ /* 0x000fc80000702270 */
[----:B------:R-:W-:-:S04]  /*0890*/  SEL R16, RZ, 0x1, !P0 ;  /* 0x00000001ff107807 */ /* 0x000fc80004000000 */
[----:B------:R-:W-:Y:S01]  /*08a0*/  SEL R16, R16, 0x2, P3 ;  /* 0x0000000210107807 */ /* 0x000fe20001800000 */
[----:B------:R0:W1:Y:S01]  /*08b0*/  @!UP1 SYNCS.EXCH.64 URZ, [UR8+0x1a8], UR4 ;  /* 0x0001a804083f95b2 */ /* 0x0000620008000100 */
[----:B------:R-:W-:Y:S01]  /*08c0*/  NOP ;  /* 0x0000000000007918 */ /* 0x000fe20000000000 */
[----:B------:R0:W1:Y:S01]  /*08d0*/  @!UP2 SYNCS.EXCH.64 URZ, [UR9+0x180], UR6 ;  /* 0x00018006093fa5b2 */ /* 0x0000620008000100 */
[----:B------:R0:W1:Y:S01]  /*08e0*/  @!UP3 SYNCS.EXCH.64 URZ, [UR9+0x188], UR6 ;  /* 0x00018806093fb5b2 */ /* 0x0000620008000100 */
[----:B------:R0:W1:Y:S01]  /*08f0*/  @!UP4 SYNCS.EXCH.64 URZ, [UR9+0x190], UR6 ;  /* 0x00019006093fc5b2 */ /* 0x0000620008000100 */
[----:B------:R0:W1:Y:S01]  /*0900*/  @!UP5 SYNCS.EXCH.64 URZ, [UR9+0x198], UR6 ;  /* 0x00019806093fd5b2 */ /* 0x0000620008000100 */
[----:B------:R-:W-:Y:S01]  /*0910*/  NOP ;  /* 0x0000000000007918 */ /* 0x000fe20000000000 */
[----:B-1----:R-:W-:Y:S06]  /*0920*/  BAR.SYNC.DEFER_BLOCKING 0x0 ;  /* 0x0000000000007b1d */ /* 0x002fec0000010000 */
[----:B0-2---:R-:W-:Y:S05]  /*0930*/  @!P1 BRA `(.L_x_4) ;  /* 0x00000000001c9947 */ /* 0x005fea0003800000 */
[----:B------:R-:W0:Y:S02]  /*0940*/  LDC.64 R6, c[0x0][0x598] ;  /* 0x00016600ff067b82 */ /* 0x000e240000000a00 */
[----:B0-----:R-:W2:Y:S02]  /*0950*/  LDG.E.64 R6, desc[UR36][R6.64] ;  /* 0x0000002406067981 */ /* 0x001ea4000c1e1b00 */
[----:B--2---:R-:W-:-:S04]  /*0960*/  ISETP.NE.U32.AND P0, PT, R6, RZ, PT ;  /* 0x000000ff0600720c */ /* 0x004fc80003f05070 */
[----:B------:R-:W-:-:S13]  /*0970*/  ISETP.NE.AND.EX P0, PT, R7, RZ, PT, P0 ;  /* 0x000000ff0700720c */ /* 0x000fda0003f05300 */
[----:B------:R-:W-:Y:S05]  /*0980*/  @!P0 BRA `(.L_x_4) ;  /* 0x0000000000088947 */ /* 0x000fea0003800000 */
[----:B------:R1:W5:Y:S01]  /*0990*/  LD.E R145, desc[UR36][R6.64] ;  /* 0x0000002406917980 */ /* 0x000362000c101900 */
[----:B------:R-:W-:Y:S05]  /*09a0*/  BRA `(.L_x_5) ;  /* 0x0000000000247947 */ /* 0x000fea0003800000 */
.L_x_4:
[----:B------:R-:W-:Y:S02]  /*09b0*/  ULDC.64 UR4, c[0x0][0x588] ;  /* 0x0001620000047ab9 */ /* 0x000fe40000000a00 */
[----:B------:R-:W-:-:S04]  /*09c0*/  ISETP.NE.U32.AND P0, PT, RZ, UR4, PT ;  /* 0x00000004ff007c0c */ /* 0x000fc8000bf05070 */
[----:B------:R-:W-:-:S13]  /*09d0*/  ISETP.NE.AND.EX P0, PT, RZ, UR5, PT, P0 ;  /* 0x00000005ff007c0c */ /* 0x000fda000bf05300 */
[----:B------:R-:W-:Y:S05]  /*09e0*/  @!P0 BRA `(.L_x_6) ;  /* 0x00000000000c8947 */ /* 0x000fea0003800000 */
[----:B------:R-:W0:Y:S02]  /*09f0*/  LDC.64 R6, c[0x0][0x588] ;  /* 0x00016200ff067b82 */ /* 0x000e240000000a00 */
[----:B0-----:R0:W5:Y:S01]  /*0a00*/  LDG.E R145, desc[UR36][R6.64] ;  /* 0x0000002406917981 */ /* 0x001162000c1e1900 */
[----:B------:R-:W-:Y:S05]  /*0a10*/  BRA `(.L_x_5) ;  /* 0x0000000000087947 */ /* 0x000fea0003800000 */
.L_x_6:
[----:B------:R-:W-:Y:S02]  /*0a20*/  ULDC UR4, c[0x0][0x580] ;  /* 0x0001600000047ab9 */ /* 0x000fe40000000800 */
[----:B------:R-:W-:-:S07]  /*0a30*/  IMAD.U32 R145, RZ, RZ, UR4 ;  /* 0x00000004ff917e24 */ /* 0x000fce000f8e00ff */
.L_x_5:
[----:B------:R-:W-:Y:S02]  /*0a40*/  ULDC.64 UR4, c[0x0][0x5a0] ;  /* 0x0001680000047ab9 */ /* 0x000fe40000000a00 */
[----:B------:R-:W-:-:S04]  /*0a50*/  ISETP.NE.U32.AND P0, PT, RZ, UR4, PT ;  /* 0x00000004ff007c0c */ /* 0x000fc8000bf05070 */
[----:B------:R-:W-:-:S13]  /*0a60*/  ISETP.NE.AND.EX P0, PT, RZ, UR5, PT, P0 ;  /* 0x00000005ff007c0c */ /* 0x000fda000bf05300 */
[----:B------:R-:W-:Y:S05]  /*0a70*/  @!P0 BRA `(.L_x_7) ;  /* 0x00000000001c8947 */ /* 0x000fea0003800000 */
[----:B01----:R-:W0:Y:S02]  /*0a80*/  LDC.64 R6, c[0x0][0x5a0] ;  /* 0x00016800ff067b82 */ /* 0x003e240000000a00 */
[----:B0-----:R-:W2:Y:S02]  /*0a90*/  LDG.E.64 R6, desc[UR36][R6.64] ;  /* 0x0000002406067981 */ /* 0x001ea4000c1e1b00 */
[----:B--2---:R-:W-:-:S04]  /*0aa0*/  ISETP.NE.U32.AND P0, PT, R6, RZ, PT ;  /* 0x000000ff0600720c */ /* 0x004fc80003f05070 */
[----:B------:R-:W-:-:S13]  /*0ab0*/  ISETP.NE.AND.EX P0, PT, R7, RZ, PT, P0 ;  /* 0x000000ff0700720c */ /* 0x000fda0003f05300 */
[----:B------:R-:W-:Y:S05]  /*0ac0*/  @!P0 BRA `(.L_x_7) ;  /* 0x0000000000088947 */ /* 0x000fea0003800000 */
[----:B------:R3:W5:Y:S01]  /*0ad0*/  LD.E R144, desc[UR36][R6.64] ;  /* 0x0000002406907980 */ /* 0x000762000c101900 */
[----:B------:R-:W-:Y:S05]  /*0ae0*/  BRA `(.L_x_8) ;  /* 0x0000000000247947 */ /* 0x000fea0003800000 */
.L_x_7:
[----:B------:R-:W-:Y:S02]  /*0af0*/  ULDC.64 UR4, c[0x0][0x590] ;  /* 0x0001640000047ab9 */ /* 0x000fe40000000a00 */
[----:B------:R-:W-:-:S04]  /*0b00*/  ISETP.NE.U32.AND P0, PT, RZ, UR4, PT ;  /* 0x00000004ff007c0c */ /* 0x000fc8000bf05070 */
[----:B------:R-:W-:-:S13]  /*0b10*/  ISETP.NE.AND.EX P0, PT, RZ, UR5, PT, P0 ;  /* 0x00000005ff007c0c */ /* 0x000fda000bf05300 */
[----:B------:R-:W-:Y:S05]  /*0b20*/  @!P0 BRA `(.L_x_9) ;  /* 0x00000000000c8947 */ /* 0x000fea0003800000 */
[----:B01----:R-:W0:Y:S02]  /*0b30*/  LDC.64 R6, c[0x0][0x590] ;  /* 0x00016400ff067b82 */ /* 0x003e240000000a00 */
[----:B0-----:R2:W5:Y:S01]  /*0b40*/  LDG.E R144, desc[UR36][R6.64] ;  /* 0x0000002406907981 */ /* 0x001562000c1e1900 */
[----:B------:R-:W-:Y:S05]  /*0b50*/  BRA `(.L_x_8) ;  /* 0x0000000000087947 */ /* 0x000fea0003800000 */
.L_x_9:
[----:B------:R-:W-:Y:S02]  /*0b60*/  ULDC UR4, c[0x0][0x584] ;  /* 0x0001610000047ab9 */ /* 0x000fe40000000800 */
[----:B------:R-:W-:-:S07]  /*0b70*/  IMAD.U32 R144, RZ, RZ, UR4 ;  /* 0x00000004ff907e24 */ /* 0x000fce000f8e00ff */
.L_x_8:
[----:B------:R-:W4:Y:S01]  /*0b80*/  LDC R2, c[0x0][0x65c] ;  /* 0x00019700ff027b82 */ /* 0x000f220000000800 */
[----:B------:R-:W4:Y:S01]  /*0b90*/  S2R R14, SR_CTAID.Y ;  /* 0x00000000000e7919 */ /* 0x000f220000002600 */
[----:B------:R-:W-:Y:S01]  /*0ba0*/  ULDC UR6, c[0x0][0x28c] ;  /* 0x0000a30000067ab9 */ /* 0x000fe20000000800 */
[----:B------:R-:W-:Y:S01]  /*0bb0*/  ISETP.NE.AND P0, PT, R8, 0x2, PT ;  /* 0x000000020800780c */ /* 0x000fe20003f05270 */
[----:B------:R-:W-:Y:S01]  /*0bc0*/  UIADD3 UR6, UR6, 0xf, URZ ;  /* 0x0000000f06067890 */ /* 0x000fe2000fffe03f */
[----:B0123--:R-:W0:Y:S01]  /*0bd0*/  S2R R6, SR_CTAID.X ;  /* 0x0000000000067919 */ /* 0x00fe220000002500 */
[----:B------:R-:W-:Y:S01]  /*0be0*/  IMAD.MOV.U32 R7, RZ, RZ, RZ ;  /* 0x000000ffff077224 */ /* 0x000fe200078e00ff */
[----:B------:R-:W-:Y:S01]  /*0bf0*/  UMOV UR38, URZ ;  /* 0x0000003f00267c82 */ /* 0x000fe20008000000 */
[----:B------:R-:W-:Y:S01]  /*0c00*/  USHF.R.S32.HI UR7, URZ, 0x1f, UR6 ;  /* 0x0000001f3f077899 */ /* 0x000fe20008011406 */
[----:B------:R-:W-:Y:S01]  /*0c10*/  UMOV UR39, URZ ;  /* 0x0000003f00277c82 */ /* 0x000fe20008000000 */
[----:B------:R-:W-:-:S02]  /*0c20*/  ULDC.64 UR8, c[0x0][0x650] ;  /* 0x0001940000087ab9 */ /* 0x000fc40000000a00 */
[----:B------:R-:W-:-:S04]  /*0c30*/  ULEA.HI UR7, UR7, UR6, URZ, 0x4 ;  /* 0x0000000607077291 */ /* 0x000fc8000f8f203f */
[----:B------:R-:W-:Y:S01]  /*0c40*/  USHF.R.S32.HI UR40, URZ, 0x4, UR7 ;  /* 0x000000043f287899 */ /* 0x000fe20008011407 */
[----:B----4-:R-:W-:-:S13]  /*0c50*/  ISETP.NE.AND P1, PT, R2, 0x1, PT ;  /* 0x000000010200780c */ /* 0x010fda0003f25270 */
[----:B------:R-:W0:Y:S01]  /*0c60*/  @P1 LDC R19, c[0x0][0x10] ;  /* 0x00000400ff131b82 */ /* 0x000e220000000800 */
[----:B------:R-:W-:Y:S02]  /*0c70*/  @P1 IMAD.MOV.U32 R8, RZ, RZ, R14 ;  /* 0x000000ffff081224 */ /* 0x000fe400078e000e */
[----:B------:R-:W-:Y:S02]  /*0c80*/  @P1 IMAD.MOV.U32 R9, RZ, RZ, RZ ;  /* 0x000000ffff091224 */ /* 0x000fe400078e00ff */
[----:B------:R-:W-:-:S03]  /*0c90*/  @P1 IMAD.MOV.U32 R17, RZ, RZ, RZ ;  /* 0x000000ffff111224 */ /* 0x000fc600078e00ff */
[----:B------:R-:W1:Y:S01]  /*0ca0*/  @!P1 LDC R11, c[0x0][0xc] ;  /* 0x00000300ff0b9b82 */ /* 0x000e620000000800 */
[----:B------:R-:W-:Y:S01]  /*0cb0*/  ULDC UR4, c[0x0][0xc] ;  /* 0x0000030000047ab9 */ /* 0x000fe20000000800 */
[----:B------:R-:W-:Y:S02]  /*0cc0*/  ULDC UR5, c[0x0][0x10] ;  /* 0x0000040000057ab9 */ /* 0x000fe40000000800 */
[----:B------:R-:W-:-:S04]  /*0cd0*/  UIMAD.WIDE.U32 UR4, UR4, UR5, URZ ;  /* 0x00000005040472a5 */ /* 0x000fc8000f8e003f */
[----:B------:R-:W2:Y:S01]  /*0ce0*/  LDC R2, c[0x0][0x14] ;  /* 0x00000500ff027b82 */ /* 0x000ea20000000800 */
[----:B0-----:R-:W-:-:S04]  /*0cf0*/  @P1 IMAD.WIDE.U32 R18, R6, R19, R8 ;  /* 0x0000001306121225 */ /* 0x001fc800078e0008 */
[----:B------:R-:W-:Y:S02]  /*0d00*/  @P1 IMAD.IADD R17, R19, 0x1, R17 ;  /* 0x0000000113111824 */ /* 0x000fe400078e0211 */
[----:B-1----:R-:W-:-:S04]  /*0d10*/  @!P1 IMAD.WIDE.U32 R8, R11, R14, R6 ;  /* 0x0000000e0b089225 */ /* 0x002fc800078e0006 */
[----:B------:R-:W-:Y:S02]  /*0d20*/  @!P1 IMAD.MOV.U32 R18, RZ, RZ, R8 ;  /* 0x000000ffff129224 */ /* 0x000fe400078e0008 */
[----:B------:R-:W-:Y:S02]  /*0d30*/  @!P1 IMAD.MOV.U32 R17, RZ, RZ, R9 ;  /* 0x000000ffff119224 */ /* 0x000fe400078e0009 */
[----:B--2---:R-:W-:-:S04]  /*0d40*/  IMAD.WIDE.U32 R12, R2, UR4, RZ ;  /* 0x00000004020c7c25 */ /* 0x004fc8000f8e00ff */
[----:B------:R-:W-:Y:S01]  /*0d50*/  IMAD R23, R2, UR5, RZ ;  /* 0x0000000502177c24 */ /* 0x000fe2000f8e02ff */
[----:B------:R0:W-:Y:S03]  /*0d60*/  STL.64 [R1], R12 ;  /* 0x0000000c01007387 */ /* 0x0001e60000100a00 */
[----:B------:R-:W-:Y:S01]  /*0d70*/  IMAD.IADD R23, R13, 0x1, R23 ;  /* 0x000000010d177824 */ /* 0x000fe200078e0217 */
[----:B------:R-:W-:Y:S06]  /*0d80*/  @P0 BRA `(.L_x_10) ;  /* 0x0000000000200947 */ /* 0x000fec0003800000 */
[----:B------:R-:W-:Y:S01]  /*0d90*/  UISETP.GE.U32.AND UP0, UPT, UR40, 0x17, UPT ;  /* 0x000000172800788c */ /* 0x000fe2000bf06070 */
[----:B------:R-:W-:Y:S01]  /*0da0*/  IADD3 R18, P0, R18, R12, RZ ;  /* 0x0000000c12127210 */ /* 0x000fe20007f1e0ff */
[----:B------:R-:W-:Y:S01]  /*0db0*/  UIMAD.WIDE.U32 UR4, UR40, -0x4de9bd37, URZ ;  /* 0xb21642c9280478a5 */ /* 0x000fe2000f8e003f */
[----:B------:R-:W-:-:S03]  /*0dc0*/  UMOV UR39, URZ ;  /* 0x0000003f00277c82 */ /* 0x000fc60008000000 */
[----:B------:R-:W-:Y:S01]  /*0dd0*/  USHF.R.U32.HI UR4, URZ, 0x4, UR5 ;  /* 0x000000043f047899 */ /* 0x000fe20008011605 */
[----:B------:R-:W-:-:S03]  /*0de0*/  IMAD.X R17, R23, 0x1, R17, P0 ;  /* 0x0000000117117824 */ /* 0x000fc600000e0611 */
[----:B------:R-:W-:Y:S02]  /*0df0*/  UIMAD UR38, UR4, -0x17, UR40 ;  /* 0xffffffe9042678a4 */ /* 0x000fe4000f8e0228 */
[----:B------:R-:W-:-:S12]  /*0e00*/  @UP0 ULOP3.LUT UR39, UR4, 0x1, URZ, 0xc0, !UPT ;  /* 0x0000000104270892 */ /* 0x000fd8000f8ec03f */
.L_x_10:
[----:B------:R-:W-:Y:S01]  /*0e10*/  ISETP.GE.U32.AND P0, PT, R18, UR8, PT ;  /* 0x0000000812007c0c */ /* 0x000fe2000bf06070 */
[----:B------:R-:W-:Y:S01]  /*0e20*/  IMAD.MOV.U32 R19, RZ, RZ, -0x1 ;  /* 0xffffffffff137424 */ /* 0x000fe200078e00ff */
[----:B------:R-:W-:Y:S01]  /*0e30*/  PRMT R8, RZ, 0x7610, R8 ;  /* 0x00007610ff087816 */ /* 0x000fe20000000008 */
[----:B------:R-:W-:Y:S01]  /*0e40*/  IMAD.MOV.U32 R22, RZ, RZ, -0x1 ;  /* 0xffffffffff167424 */ /* 0x000fe200078e00ff */
[----:B------:R-:W-:Y:S01]  /*0e50*/  ISETP.GE.U32.AND.EX P0, PT, R17, UR9, PT, P0 ;  /* 0x0000000911007c0c */ /* 0x000fe2000bf06100 */
[----:B------:R-:W-:-:S12]  /*0e60*/  IMAD.MOV.U32 R2, RZ, RZ, -0x1 ;  /* 0xffffffffff027424 */ /* 0x000fd800078e00ff */
[----:B------:R-:W-:Y:S05]  /*0e70*/  @P0 BRA `(.L_x_11) ;  /* 0x00000004005c0947 */ /* 0x000fea0003800000 */
[----:B------:R-:W1:Y:S01]  /*0e80*/  LDC.64 R20, c[0x0][0x628] ;  /* 0x00018a00ff147b82 */ /* 0x000e620000000a00 */
[----:B------:R-:W-:Y:S02]  /*0e90*/  IMAD.MOV.U32 R8, RZ, RZ, R18 ;  /* 0x000000ffff087224 */ /* 0x000fe400078e0012 */
[----:B------:R-:W-:-:S05]  /*0ea0*/  IMAD.MOV.U32 R9, RZ, RZ, R17 ;  /* 0x000000ffff097224 */ /* 0x000fca00078e0011 */
[----:B------:R-:W2:Y:S08]  /*0eb0*/  LDC R2, c[0x0][0x630] ;  /* 0x00018c00ff027b82 */ /* 0x000eb00000000800 */
[----:B------:R-:W3:Y:S01]  /*0ec0*/  LDC.64 R24, c[0x0][0x620] ;  /* 0x00018800ff187b82 */ /* 0x000ee20000000a00 */
[----:B-1----:R-:W-:-:S04]  /*0ed0*/  ISETP.NE.U32.AND P0, PT, R20, RZ, PT ;  /* 0x000000ff1400720c */ /* 0x002fc80003f05070 */
[----:B------:R-:W-:-:S13]  /*0ee0*/  ISETP.NE.AND.EX P0, PT, R21, RZ, PT, P0 ;  /* 0x000000ff1500720c */ /* 0x000fda0003f05300 */
[----:B--23--:R-:W-:Y:S05]  /*0ef0*/  @!P0 BRA `(.L_x_12) ;  /* 0x0000000000288947 */ /* 0x00cfea0003800000 */
[----:B0-----:R-:W0:Y:S02]  /*0f00*/  LDC R13, c[0x0][0x634] ;  /* 0x00018d00ff0d7b82 */ /* 0x001e240000000800 */
[----:B0-----:R-:W-:-:S05]  /*0f10*/  IADD3 R13, P0, R18, R13, RZ ;  /* 0x0000000d120d7210 */ /* 0x001fca0007f1e0ff */
[----:B------:R-:W-:-:S04]  /*0f20*/  IMAD.X R15, RZ, RZ, R17, P0 ;  /* 0x000000ffff0f7224 */ /* 0x000fc800000e0611 */
[----:B------:R-:W-:-:S04]  /*0f30*/  IMAD.WIDE.U32 R8, R15, R20, RZ ;  /* 0x000000140f087225 */ /* 0x000fc800078e00ff */
[----:B------:R-:W-:-:S04]  /*0f40*/  IMAD.WIDE.U32 R10, P0, R13, R21, R8 ;  /* 0x000000150d0a7225 */ /* 0x000fc80007800008 */
[----:B------:R-:W-:-:S04]  /*0f50*/  IMAD.WIDE.U32 R8, R13, R20, RZ ;  /* 0x000000140d087225 */ /* 0x000fc800078e00ff */
[----:B------:R-:W-:Y:S01]  /*0f60*/  IMAD.X R13, RZ, RZ, RZ, P0 ;  /* 0x000000ffff0d7224 */ /* 0x000fe200000e06ff */
[----:B------:R-:W-:Y:S01]  /*0f70*/  IADD3 RZ, P0, R9, R10, RZ ;  /* 0x0000000a09ff7210 */ /* 0x000fe20007f1e0ff */
[----:B------:R-:W-:-:S04]  /*0f80*/  IMAD.MOV.U32 R12, RZ, RZ, R11 ;  /* 0x000000ffff0c7224 */ /* 0x000fc800078e000b */
[----:B------:R-:W-:-:S08]  /*0f90*/  IMAD.WIDE.U32.X R8, R15, R21, R12, P0 ;  /* 0x000000150f087225 */ /* 0x000fd000000e040c */
.L_x_12:
[-CC-:B------:R-:W-:Y:S01]  /*0fa0*/  SHF.R.U64 R31, R8, R2.reuse, R9.reuse ;  /* 0x00000002081f7219 */ /* 0x180fe20000001209 */
[----:B0-----:R-:W0:Y:S01]  /*0fb0*/  LDC R12, c[0x0][0x618] ;  /* 0x00018600ff0c7b82 */ /* 0x001e220000000800 */
[----:B------:R-:W-:Y:S01]  /*0fc0*/  SHF.R.U32.HI R7, RZ, R2, R9 ;  /* 0x00000002ff077219 */ /* 0x000fe20000011609 */
[----:B------:R-:W-:Y:S01]  /*0fd0*/  ULDC UR4, c[0x0][0x150] ;  /* 0x0000540000047ab9 */ /* 0x000fe20000000800 */
[----:B------:R-:W-:Y:S01]  /*0fe0*/  IADD3 R11, P0, RZ, -R31, RZ ;  /* 0x8000001fff0b7210 */ /* 0x000fe20007f1e0ff */
[----:B------:R-:W-:Y:S01]  /*0ff0*/  IMAD.MOV.U32 R19, RZ, RZ, R17 ;  /* 0x000000ffff137224 */ /* 0x000fe200078e0011 */
[----:B------:R-:W-:-:S03]  /*1000*/  I2FP.F32.U32 R2, R6 ;  /* 0x0000000600027245 */ /* 0x000fc60000201000 */
[----:B------:R-:W1:Y:S01]  /*1010*/  LDC.64 R26, c[0x0][0x640] ;  /* 0x00019000ff1a7b82 */ /* 0x000e620000000a00 */
[----:B------:R-:W-:Y:S02]  /*1020*/  IMAD.X R13, RZ, RZ, ~R7, P0 ;  /* 0x000000ffff0d7224 */ /* 0x000fe400000e0e07 */
[----:B------:R-:W-:Y:S01]  /*1030*/  FMUL R2, R2, UR4 ;  /* 0x0000000402027c20 */ /* 0x000fe20008400000 */
[----:B------:R-:W-:Y:S01]  /*1040*/  IMAD.WIDE.U32 R8, R11, R24, R18 ;  /* 0x000000180b087225 */ /* 0x000fe200078e0012 */
[----:B------:R-:W-:-:S03]  /*1050*/  ULDC UR4, c[0x0][0x154] ;  /* 0x0000550000047ab9 */ /* 0x000fc60000000800 */
[----:B------:R-:W-:Y:S01]  /*1060*/  IMAD R10, R13, R24, RZ ;  /* 0x000000180d0a7224 */ /* 0x000fe200078e02ff */
[----:B------:R-:W2:Y:S01]  /*1070*/  LDC R7, c[0x0][0x144] ;  /* 0x00005100ff077b82 */ /* 0x000ea20000000800 */
[----:B------:R-:W3:Y:S02]  /*1080*/  F2I.U32.TRUNC.NTZ R2, R2 ;  /* 0x0000000200027305 */ /* 0x000ee4000020f000 */
[----:B------:R-:W-:-:S04]  /*1090*/  IMAD R11, R11, R25, R10 ;  /* 0x000000190b0b7224 */ /* 0x000fc800078e020a */
[----:B------:R-:W-:Y:S01]  /*10a0*/  IMAD.IADD R9, R9, 0x1, R11 ;  /* 0x0000000109097824 */ /* 0x000fe200078e020b */
[----:B------:R-:W4:Y:S01]  /*10b0*/  LDC R22, c[0x0][0x608] ;  /* 0x00018200ff167b82 */ /* 0x000f220000000800 */
[----:B------:R-:W-:-:S03]  /*10c0*/  IMAD.MOV.U32 R11, RZ, RZ, -0x1 ;  /* 0xffffffffff0b7424 */ /* 0x000fc600078e00ff */
[--C-:B0-----:R-:W-:Y:S02]  /*10d0*/  SHF.R.U64 R20, R8, R12, R9.reuse ;  /* 0x0000000c08147219 */ /* 0x101fe40000001209 */
[----:B------:R-:W-:Y:S02]  /*10e0*/  I2FP.F32.U32 R8, R14 ;  /* 0x0000000e00087245 */ /* 0x000fe40000201000 */
[----:B------:R-:W0:Y:S01]  /*10f0*/  LDC R24, c[0x0][0x658] ;  /* 0x00019600ff187b82 */ /* 0x000e220000000800 */
[----:B-1----:R-:W-:Y:S01]  /*1100*/  ISETP.NE.U32.AND P0, PT, R26, RZ, PT ;  /* 0x000000ff1a00720c */ /* 0x002fe20003f05070 */
[----:B---3--:R-:W-:Y:S02]  /*1110*/  IMAD.MOV R10, RZ, RZ, -R2 ;  /* 0x000000ffff0a7224 */ /* 0x008fe400078e0a02 */
[----:B------:R-:W-:Y:S01]  /*1120*/  FMUL R8, R8, UR4 ;  /* 0x0000000408087c20 */ /* 0x000fe20008400000 */
[----:B------:R-:W-:Y:S02]  /*1130*/  SHF.R.U32.HI R9, RZ, R12, R9 ;  /* 0x0000000cff097219 */ /* 0x000fe40000011609 */
[----:B------:R-:W-:Y:S01]  /*1140*/  ISETP.NE.AND.EX P0, PT, R27, RZ, PT, P0 ;  /* 0x000000ff1b00720c */ /* 0x000fe20003f05300 */
[----:B------:R1:W3:Y:S01]  /*1150*/  F2I.U32.TRUNC.NTZ R15, R8 ;  /* 0x00000008000f7305 */ /* 0x0002e2000020f000 */
[----:B------:R-:W1:Y:S01]  /*1160*/  LDC R19, c[0x0][0x148] ;  /* 0x00005200ff137b82 */ /* 0x000e620000000800 */
[----:B--2---:R-:W-:-:S07]  /*1170*/  IMAD R2, R7, R10, R6 ;  /* 0x0000000a07027224 */ /* 0x004fce00078e0206 */
[----:B------:R-:W2:Y:S01]  /*1180*/  LDC R25, c[0x0][0x600] ;  /* 0x00018000ff197b82 */ /* 0x000ea20000000800 */
[-CC-:B----4-:R-:W-:Y:S02]  /*1190*/  SHF.R.U64 R32, R20, R22.reuse, R9.reuse ;  /* 0x0000001614207219 */ /* 0x190fe40000001209 */
[----:B------:R-:W-:Y:S01]  /*11a0*/  SHF.R.U32.HI R7, RZ, R22, R9 ;  /* 0x00000016ff077219 */ /* 0x000fe20000011609 */
[----:B------:R-:W-:-:S04]  /*11b0*/  IMAD.MOV.U32 R9, RZ, RZ, 0x1 ;  /* 0x00000001ff097424 */ /* 0x000fc800078e00ff */
[----:B------:R-:W4:Y:S01]  /*11c0*/  LDC R28, c[0x0][0x648] ;  /* 0x00019200ff1c7b82 */ /* 0x000f220000000800 */
[-C--:B0-----:R-:W-:Y:S02]  /*11d0*/  SHF.L.U32 R6, R11, R24.reuse, RZ ;  /* 0x000000180b067219 */ /* 0x081fe400000006ff */
[--C-:B------:R-:W-:Y:S02]  /*11e0*/  SHF.R.U64 R22, R32, R24, R7.reuse ;  /* 0x0000001820167219 */ /* 0x100fe40000001207 */
[----:B------:R-:W-:Y:S02]  /*11f0*/  LOP3.LUT R13, RZ, R6, RZ, 0x33, !PT ;  /* 0x00000006ff0d7212 */ /* 0x000fe400078e33ff */
[-C--:B------:R-:W-:Y:S01]  /*1200*/  SHF.R.U32.HI R7, RZ, R24.reuse, R7 ;  /* 0x00000018ff077219 */ /* 0x080fe20000011607 */
[----:B------:R-:W0:Y:S01]  /*1210*/  LDC R29, c[0x0][0x638] ;  /* 0x00018e00ff1d7b82 */ /* 0x000e220000000800 */
[----:B------:R-:W-:Y:S01]  /*1220*/  SHF.L.U32 R12, R9, R24, RZ ;  /* 0x00000018090c7219 */ /* 0x000fe200000006ff */
[----:B------:R-:W-:-:S06]  /*1230*/  IMAD.MOV.U32 R6, RZ, RZ, R22 ;  /* 0x000000ffff067224 */ /* 0x000fcc00078e0016 */
[----:B------:R-:W0:Y:S01]  /*1240*/  LDC R30, c[0x0][0x610] ;  /* 0x00018400ff1e7b82 */ /* 0x000e220000000800 */
[----:B-1-3--:R-:W-:Y:S05]  /*1250*/  @!P0 BRA `(.L_x_13) ;  /* 0x0000000000288947 */ /* 0x00afea0003800000 */
[----:B------:R-:W1:Y:S02]  /*1260*/  LDC R11, c[0x0][0x64c] ;  /* 0x00019300ff0b7b82 */ /* 0x000e640000000800 */
[----:B-1----:R-:W-:-:S05]  /*1270*/  IADD3 R11, P0, R22, R11, RZ ;  /* 0x0000000b160b7210 */ /* 0x002fca0007f1e0ff */
        /* <DEDUP_REMOVED lines=8> */
.L_x_13:
[----:B----4-:R-:W-:Y:S01]  /*1300*/  SHF.R.U64 R6, R6, R28, R7 ;  /* 0x0000001c06067219 */ /* 0x010fe20000001207 */
[----:B--2---:R-:W-:Y:S01]  /*1310*/  VIADD R7, R25, 0xffffffff ;  /* 0xffffffff19077836 */ /* 0x004fe20000000000 */
[----:B------:R-:W-:Y:S01]  /*1320*/  LOP3.LUT R13, R32, R13, RZ, 0xc0, !PT ;  /* 0x0000000d200d7212 */ /* 0x000fe200078ec0ff */
[----:B------:R-:W-:Y:S02]  /*1330*/  IMAD.MOV R15, RZ, RZ, -R15 ;  /* 0x000000ffff0f7224 */ /* 0x000fe400078e0a0f */
[----:B------:R-:W-:Y:S01]  /*1340*/  IMAD.MOV R8, RZ, RZ, -R6 ;  /* 0x000000ffff087224 */ /* 0x000fe200078e0a06 */
[----:B------:R-:W-:Y:S01]  /*1350*/  LOP3.LUT R7, R20, R7, RZ, 0xc0, !PT ;  /* 0x0000000714077212 */ /* 0x000fe200078ec0ff */
[----:B------:R-:W-:Y:S02]  /*1360*/  IMAD R13, R12, R6, R13 ;  /* 0x000000060c0d7224 */ /* 0x000fe400078e020d */
[----:B------:R-:W-:Y:S02]  /*1370*/  @P1 IMAD R2, R19, R15, R14 ;  /* 0x0000000f13021224 */ /* 0x000fe400078e020e */
[----:B0-----:R-:W-:-:S02]  /*1380*/  IMAD R6, R8, R29, R22 ;  /* 0x0000001d08067224 */ /* 0x001fc400078e0216 */
[----:B------:R-:W-:Y:S02]  /*1390*/  IMAD R2, R13, R30, R2 ;  /* 0x0000001e0d027224 */ /* 0x000fe400078e0202 */
[----:B------:R-:W-:Y:S02]  /*13a0*/  IMAD R19, R6, R25, R7 ;  /* 0x0000001906137224 */ /* 0x000fe400078e0207 */
[----:B------:R-:W-:-:S03]  /*13b0*/  IMAD.MOV.U32 R8, RZ, RZ, 0x1 ;  /* 0x00000001ff087424 */ /* 0x000fc600078e00ff */
[----:B------:R-:W-:Y:S02]  /*13c0*/  SEL R22, R19, R2, !P1 ;  /* 0x0000000213167207 */ /* 0x000fe40004800000 */
[----:B------:R-:W-:Y:S01]  /*13d0*/  SEL R19, R2, R19, !P1 ;  /* 0x0000001302137207 */ /* 0x000fe20004800000 */
[----:B------:R-:W-:-:S07]  /*13e0*/  IMAD.MOV.U32 R2, RZ, RZ, R31 ;  /* 0x000000ffff027224 */ /* 0x000fce00078e001f */
.L_x_11:
[----:B------:R-:W-:Y:S05]  /*13f0*/  @!P2 BRA `(.L_x_14) ;  /* 0x000000980044a947 */ /* 0x000fea0003800000 */
[----:B------:R-:W-:-:S13]  /*1400*/  ISETP.GT.U32.AND P0, PT, R33, 0x1, PT ;  /* 0x000000012100780c */ /* 0x000fda0003f04070 */
[----:B------:R-:W-:Y:S05]  /*1410*/  @P0 EXIT ;  /* 0x000000000000094d */ /* 0x000fea0003800000 */
.L_x_15:
[----:B------:R-:W-:-:S08]  /*1420*/  NOP ;  /* 0x0000000000007918 */ /* 0x000fd00000000000 */
[----:B------:R-:W1:Y:S02]  /*1430*/  USETMAXREG.TRY_ALLOC.CTAPOOL UP0, 0xe8 ;  /* 0x000000e8000079c8 */ /* 0x000e640008000600 */
[----:B-1----:R-:W-:-:S13]  /*1440*/  PLOP3.LUT P0, PT, PT, PT, UP0, 0x80, 0x0 ;  /* 0x000000000000781c */ /* 0x002fda0003f0f008 */
[----:B------:R-:W-:Y:S05]  /*1450*/  @!P0 BRA `(.L_x_15) ;  /* 0xfffffffc00f08947 */ /* 0x000fea000383ffff */
[----:B------:R-:W-:-:S13]  /*1460*/  LOP3.LUT P0, RZ, R8, 0xff, RZ, 0xc0, !PT ;  /* 0x000000ff08ff7812 */ /* 0x000fda000780c0ff */
[----:B------:R-:W-:Y:S05]  /*1470*/  @!P0 EXIT ;  /* 0x000000000000894d */ /* 0x000fea0003800000 */
[----:B------:R-:W1:Y:S01]  /*1480*/  S2UR UR4, SR_CgaCtaId ;  /* 0x00000000000479c3 */ /* 0x000e620000008800 */
[----:B------:R-:W-:Y:S01]  /*1490*/  VIADD R6, R5, 0xffffffff ;  /* 0xffffffff05067836 */ /* 0x000fe20000000000 */
[----:B------:R-:W-:Y:S01]  /*14a0*/  SHF.R.S32.HI R0, RZ, 0x1f, R3 ;  /* 0x0000001fff007819 */ /* 0x000fe20000011403 */
[----:B------:R-:W-:Y:S01]  /*14b0*/  UMOV UR42, 0x400 ;  /* 0x00000400002a7882 */ /* 0x000fe20000000000 */
[----:B------:R-:W-:Y:S01]  /*14c0*/  UISETP.LT.AND UP0, UPT, UR40, 0x1, UPT ;  /* 0x000000012800788c */ /* 0x000fe2000bf01270 */
[----:B------:R-:W-:Y:S01]  /*14d0*/  LOP3.LUT R154, R16, 0x1, RZ, 0xfc, !PT ;  /* 0x00000001109a7812 */ /* 0x000fe200078efcff */
[----:B------:R-:W-:Y:S01]  /*14e0*/  USHF.L.U32 UR41, UR40, 0x1, URZ ;  /* 0x0000000128297899 */ /* 0x000fe2000800063f */
[----:B------:R-:W-:Y:S01]  /*14f0*/  R2UR UR43, R6 ;  /* 0x00000000062b72ca */ /* 0x000fe200000e0000 */
[----:B------:R-:W-:Y:S01]  /*1500*/  USEL UR45, UR40, 0x1, UP0 ;  /* 0x00000001282d7887 */ /* 0x000fe20008000000 */
[CC--:B------:R-:W-:Y:S02]  /*1510*/  LEA.HI R4, R0.reuse, R3.reuse, RZ, 0x2 ;  /* 0x0000000300047211 */ /* 0x0c0fe400078f10ff */
[----:B------:R-:W-:Y:S01]  /*1520*/  LEA.HI R0, R0, R3, RZ, 0x5 ;  /* 0x0000000300007211 */ /* 0x000fe200078f28ff */
[----:B------:R-:W-:Y:S01]  /*1530*/  UIADD3 UR45, -UR45, UR40, URZ ;  /* 0x000000282d2d7290 */ /* 0x000fe2000fffe13f */
[----:B------:R-:W-:-:S02]  /*1540*/  SHF.R.S32.HI R146, RZ, 0x2, R4 ;  /* 0x00000002ff927819 */ /* 0x000fc40000011404 */
[----:B------:R-:W-:Y:S02]  /*1550*/  SHF.R.S32.HI R5, RZ, 0x1f, R4 ;  /* 0x0000001fff057819 */ /* 0x000fe40000011404 */
[----:B------:R-:W-:Y:S02]  /*1560*/  LOP3.LUT R148, R4, 0xfffffffc, RZ, 0xc0, !PT ;  /* 0xfffffffc04947812 */ /* 0x000fe400078ec0ff */
[----:B------:R-:W-:Y:S01]  /*1570*/  LEA.HI R5, R5, R146, RZ, 0x3 ;  /* 0x0000009205057211 */ /* 0x000fe200078f18ff */
[----:B------:R-:W-:Y:S01]  /*1580*/  USHF.L.U32 UR43, UR43, 0x3, URZ ;  /* 0x000000032b2b7899 */ /* 0x000fe2000800063f */
[----:B------:R-:W-:Y:S01]  /*1590*/  ISETP.NE.AND P0, PT, R6, RZ, PT ;  /* 0x000000ff0600720c */ /* 0x000fe20003f05270 */
[----:B------:R-:W-:Y:S01]  /*15a0*/  IMAD.IADD R148, R3, 0x1, -R148 ;  /* 0x0000000103947824 */ /* 0x000fe200078e0a94 */
[----:B------:R-:W-:Y:S01]  /*15b0*/  LOP3.LUT R5, R5, 0xfffffff8, RZ, 0xc0, !PT ;  /* 0xfffffff805057812 */ /* 0x000fe200078ec0ff */
[----:B-1----:R-:W-:Y:S01]  /*15c0*/  ULEA UR42, UR4, UR42, 0x18 ;  /* 0x0000002a042a7291 */ /* 0x002fe2000f8ec03f */
[----:B------:R-:W-:Y:S01]  /*15d0*/  SEL R155, RZ, 0x1, P0 ;  /* 0x00000001ff9b7807 */ /* 0x000fe20000000000 */
[----:B------:R-:W-:Y:S01]  /*15e0*/  IMAD.U32 R150, RZ, RZ, UR43 ;  /* 0x0000002bff967e24 */ /* 0x000fe2000f8e00ff */
[----:B------:R-:W-:Y:S01]  /*15f0*/  ULDC UR4, c[0x0][0x284] ;  /* 0x0000a10000047ab9 */ /* 0x000fe20000000800 */
[----:B------:R-:W-:Y:S01]  /*1600*/  IMAD.IADD R146, R146, 0x1, -R5 ;  /* 0x0000000192927824 */ /* 0x000fe200078e0a05 */
[----:B------:R-:W-:Y:S01]  /*1610*/  UIADD3 UR44, UR42, 0x180, URZ ;  /* 0x000001802a2c7890 */ /* 0x000fe2000fffe03f */
[----:B------:R-:W-:-:S02]  /*1620*/  SHF.R.S32.HI R5, RZ, 0x5, R0 ;  /* 0x00000005ff057819 */ /* 0x000fc40000011400 */
[C---:B------:R-:W-:Y:S02]  /*1630*/  LOP3.LUT R152, R150.reuse, 0x8, RZ, 0xc0, !PT ;  /* 0x0000000896987812 */ /* 0x040fe400078ec0ff */
[--C-:B------:R-:W-:Y:S01]  /*1640*/  SHF.R.S32.HI R147, RZ, 0x1f, R146.reuse ;  /* 0x0000001fff937819 */ /* 0x100fe20000011492 */
[C-C-:B------:R-:W-:Y:S01]  /*1650*/  IMAD R153, R5.reuse, -0x10, -R146.reuse ;  /* 0xfffffff005997824 */ /* 0x140fe200078e0a92 */
[----:B------:R-:W-:Y:S01]  /*1660*/  LOP3.LUT R150, R150, 0x8, RZ, 0xc, !PT ;  /* 0x0000000896967812 */ /* 0x000fe200078e0cff */
[----:B------:R-:W-:Y:S01]  /*1670*/  IMAD.U32 R149, RZ, RZ, UR44 ;  /* 0x0000002cff957e24 */ /* 0x000fe2000f8e00ff */
[----:B------:R-:W-:Y:S01]  /*1680*/  LOP3.LUT R152, R152, 0x18, RZ, 0x3c, !PT ;  /* 0x0000001898987812 */ /* 0x000fe200078e3cff */
[----:B------:R-:W-:-:S04]  /*1690*/  IMAD.WIDE R146, R5, 0x10, R146 ;  /* 0x0000001005927825 */ /* 0x000fc800078e0292 */
[----:B------:R-:W-:Y:S02]  /*16a0*/  VIADD R151, R149, UR43 ;  /* 0x0000002b95977c36 */ /* 0x000fe40008000000 */
[----:B------:R-:W-:-:S07]  /*16b0*/  VIADD R153, R153, UR4 ;  /* 0x0000000499997c36 */ /* 0x000fce0008000000 */
.L_x_275:
[----:B------:R-:W-:Y:S01]  /*16c0*/  SHF.L.U32 R0, R155, 0x1f, RZ ;  /* 0x0000001f9b007819 */ /* 0x000fe200000006ff */
[----:B------:R-:W-:Y:S02]  /*16d0*/  ULDC UR4, c[0x0][0x28c] ;  /* 0x0000a30000047ab9 */ /* 0x000fe40000000800 */
[----:B------:R-:W-:Y:S01]  /*16e0*/  ISETP.LT.AND P1, PT, RZ, UR4, PT ;  /* 0x00000004ff007c0c */ /* 0x000fe2000bf21270 */
[----:B------:R-:W1:Y:S02]  /*16f0*/  SYNCS.PHASECHK.TRANS64.TRYWAIT P0, [R149+UR43], R0 ;  /* 0x00000000950075a7 */ /* 0x000e64000800016b */
[----:B-1-34-:R-:W-:Y:S10]  /*1700*/  @!P0 BRA `(.L_x_16) ;  /* 0x000000b000248947 */ /* 0x01aff40003800000 */
.L_x_316:
[----:B------:R-:W-:Y:S05]  /*1710*/  @P1 BRA `(.L_x_17) ;  /* 0x0000000000401947 */ /* 0x000fea0003800000 */
[----:B-1----:R-:W-:Y:S01]  /*1720*/  MOV R0, 0x0 ;  /* 0x0000000000007802 */ /* 0x002fe20000000f00 */
[----:B------:R-:W-:Y:S01]  /*1730*/  ULDC.64 UR4, c[0x4][0x68] ;  /* 0x01001a0000047ab9 */ /* 0x000fe20000000a00 */
[----:B------:R-:W-:Y:S01]  /*1740*/  ULDC.64 UR6, c[0x4][0x8] ;  /* 0x0100020000067ab9 */ /* 0x000fe20000000a00 */
[----:B------:R-:W-:Y:S01]  /*1750*/  IMAD.U32 R4, RZ, RZ, UR4 ;  /* 0x00000004ff047e24 */ /* 0x000fe2000f8e00ff */
[----:B------:R1:W2:Y:S01]  /*1760*/  LDC.64 R14, c[0x4][R0] ;  /* 0x01000000000e7b82 */ /* 0x0002a20000000a00 */
[----:B------:R-:W-:Y:S01]  /*1770*/  IMAD.U32 R5, RZ, RZ, UR5 ;  /* 0x00000005ff057e24 */ /* 0x000fe2000f8e00ff */
[----:B------:R-:W-:Y:S01]  /*1780*/  ULDC.64 UR4, c[0x4][0x70] ;  /* 0x01001c0000047ab9 */ /* 0x000fe20000000a00 */
[----:B------:R-:W-:Y:S02]  /*1790*/  IMAD.U32 R10, RZ, RZ, UR6 ;  /* 0x00000006ff0a7e24 */ /* 0x000fe4000f8e00ff */
[----:B------:R-:W-:Y:S02]  /*17a0*/  IMAD.U32 R6, RZ, RZ, UR4 ;  /* 0x00000004ff067e24 */ /* 0x000fe4000f8e00ff */
[----:B------:R-:W-:-:S02]  /*17b0*/  IMAD.U32 R7, RZ, RZ, UR5 ;  /* 0x00000005ff077e24 */ /* 0x000fc4000f8e00ff */
[----:B------:R-:W-:Y:S02]  /*17c0*/  IMAD.U32 R11, RZ, RZ, UR7 ;  /* 0x00000007ff0b7e24 */ /* 0x000fe4000f8e00ff */
[----:B------:R-:W-:Y:S02]  /*17d0*/  IMAD.MOV.U32 R8, RZ, RZ, 0x1e1 ;  /* 0x000001e1ff087424 */ /* 0x000fe400078e00ff */
[----:B0-----:R-:W-:Y:S02]  /*17e0*/  IMAD.MOV.U32 R12, RZ, RZ, 0x1 ;  /* 0x00000001ff0c7424 */ /* 0x001fe400078e00ff */
[----:B-1----:R-:W-:-:S07]  /*17f0*/  IMAD.MOV.U32 R13, RZ, RZ, RZ ;  /* 0x000000ffff0d7224 */ /* 0x002fce00078e00ff */
[----:B------:R-:W-:-:S07]  /*1800*/  LEPC R20, `(.L_x_17) ;  /* 0x000000001014794e */ /* 0x000fce0000000000 */
[----:B--2--5:R-:W-:Y:S05]  /*1810*/  CALL.ABS.NOINC R14 ;  /* 0x000000000e007343 */ /* 0x024fea0003c00000 */
.L_x_17:
[----:B------:R-:W-:-:S13]  /*1820*/  ISETP.NE.AND P0, PT, R154, 0x3, PT ;  /* 0x000000039a00780c */ /* 0x000fda0003f05270 */
[----:B------:R-:W-:Y:S05]  /*1830*/  @!P0 BRA `(.L_x_18) ;  /* 0x0000000000048947 */ /* 0x000fea0003800000 */
[----:B------:R-:W-:Y:S01]  /*1840*/  BPT.TRAP 0x1 ;  /* 0x000000040000795c */ /* 0x000fe20000300000 */
.L_x_18:
[----:B------:R-:W-:Y:S02]  /*1850*/  IMAD.U32 R3, RZ, RZ, UR38 ;  /* 0x00000026ff037e24 */ /* 0x000fe4000f8e00ff */
[----:B-1----:R-:W-:-:S03]  /*1860*/  IMAD.U32 R0, RZ, RZ, UR39 ;  /* 0x00000027ff007e24 */ /* 0x002fc6000f8e00ff */
[----:B------:R-:W-:Y:S02]  /*1870*/  LEA R3, R3, UR42, 0x3 ;  /* 0x0000002a03037c11 */ /* 0x000fe4000f8e18ff */
[----:B------:R-:W-:-:S04]  /*1880*/  SHF.L.U32 R0, R0, 0x1f, RZ ;  /* 0x0000001f00007819 */ /* 0x000fc800000006ff */
[----:B------:R1:W2:Y:S01]  /*1890*/  SYNCS.PHASECHK.TRANS64.TRYWAIT P1, [R3+URZ], R0 ;  /* 0x00000000030075a7 */ /* 0x0002a2000802017f */
[----:B------:R-:W-:Y:S05]  /*18a0*/  @!P0 BRA `(.L_x_19) ;  /* 0x0000000000048947 */ /* 0x000fea0003800000 */
[----:B------:R-:W-:Y:S01]  /*18b0*/  BPT.TRAP 0x1 ;  /* 0x000000040000795c */ /* 0x000fe20000300000 */
.L_x_19:
[----:B------:R-:W-:-:S05]  /*18c0*/  IMAD.U32 R4, RZ, RZ, UR45 ;  /* 0x0000002dff047e24 */ /* 0x000fca000f8e00ff */
[----:B------:R-:W-:Y:S01]  /*18d0*/  ISETP.GE.AND P2, PT, R4, 0x1, PT ;  /* 0x000000010400780c */ /* 0x000fe20003f46270 */
[----:B--2---:R-:W-:-:S12]  /*18e0*/  @P1 BRA `(.L_x_20) ;  /* 0x0000000000081947 */ /* 0x004fd80003800000 */
[----:B------:R-:W2:Y:S02]  /*18f0*/  SYNCS.PHASECHK.TRANS64.TRYWAIT P1, [R3+URZ], R0 ;  /* 0x00000000030075a7 */ /* 0x000ea4000802017f */
[----:B--2---:R-:W-:Y:S05]  /*1900*/  @!P1 BRA `(.L_x_21) ;  /* 0x000000ac00b89947 */ /* 0x004fea0003800000 */
.L_x_20:
[----:B------:R-:W-:Y:S05]  /*1910*/  WARPSYNC.ALL ;  /* 0x0000000000007948 */ /* 0x000fea0003800000 */
[----:B------:R-:W-:Y:S01]  /*1920*/  UIADD3 UR4, UR42, 0x280, URZ ;  /* 0x000002802a047890 */ /* 0x000fe2000fffe03f */
[----:B------:R-:W-:Y:S01]  /*1930*/  WARPGROUP.ARRIVE ;  /* 0x00000000000079c5 */ /* 0x000fe20000000000 */
[----:B------:R-:W-:Y:S02]  /*1940*/  UIADD3 UR5, UR42, 0xba80, URZ ;  /* 0x0000ba802a057890 */ /* 0x000fe4000fffe03f */
[----:B------:R-:W-:Y:S02]  /*1950*/  USHF.R.U32.HI UR4, URZ, 0x4, UR4 ;  /* 0x000000043f047899 */ /* 0x000fe40008011604 */
[----:B------:R-:W-:-:S02]  /*1960*/  USHF.R.U32.HI UR5, URZ, 0x4, UR5 ;  /* 0x000000043f057899 */ /* 0x000fc40008011605 */
[----:B------:R-:W-:Y:S02]  /*1970*/  ULOP3.LUT UR4, UR4, 0x3fff, URZ, 0xc0, !UPT ;  /* 0x00003fff04047892 */ /* 0x000fe4000f8ec03f */
[----:B------:R-:W-:Y:S02]  /*1980*/  ULOP3.LUT UR5, UR5, 0x3fff, URZ, 0xc0, !UPT ;  /* 0x00003fff05057892 */ /* 0x000fe4000f8ec03f */
[----:B------:R-:W-:Y:S02]  /*1990*/  ULOP3.LUT UR8, UR4, 0x10000, URZ, 0xfc, !UPT ;  /* 0x0001000004087892 */ /* 0x000fe4000f8efc3f */
[----:B------:R-:W-:Y:S02]  /*19a0*/  ULOP3.LUT UR9, UR5, 0x10000, URZ, 0xfc, !UPT ;  /* 0x0001000005097892 */ /* 0x000fe4000f8efc3f */
[----:B------:R-:W-:Y:S02]  /*19b0*/  ULEA UR12, UR38, UR8, 0x7 ;  /* 0x00000008260c7291 */ /* 0x000fe4000f8e383f */
[----:B------:R-:W-:Y:S01]  /*19c0*/  UIMAD UR4, UR38, 0x1e0, UR9 ;  /* 0x000001e0260478a4 */ /* 0x000fe2000f8e0209 */
[----:B------:R-:W-:Y:S01]  /*19d0*/  UMOV UR13, 0xc0000010 ;  /* 0xc0000010000d7882 */ /* 0x000fe20000000000 */
[----:B------:R-:W-:-:S02]  /*19e0*/  UMOV UR15, 0xc0000010 ;  /* 0xc0000010000f7882 */ /* 0x000fc40000000000 */
[----:B------:R-:W-:Y:S02]  /*19f0*/  UIADD3 UR5, UR4, 0x20, URZ ;  /* 0x0000002004057890 */ /* 0x000fe4000fffe03f */
[----:B------:R-:W-:Y:S02]  /*1a00*/  UIADD3 UR6, UR4, 0x40, URZ ;  /* 0x0000004004067890 */ /* 0x000fe4000fffe03f */
[----:B------:R-:W-:Y:S01]  /*1a10*/  UMOV UR14, UR4 ;  /* 0x00000004000e7c82 */ /* 0x000fe20008000000 */
[----:B------:R-:W-:Y:S01]  /*1a20*/  UIADD3 UR7, UR4, 0x60, URZ ;  /* 0x0000006004077890 */ /* 0x000fe2000fffe03f */
[----:B------:R-:W-:Y:S01]  /*1a30*/  HGMMA.64x16x16.F32.BF16 R136, gdesc[UR12], RZ, !UPT, gsb0 ;  /* 0x002000000c8879f0 */ /* 0x000fe2000c0018ff */
[----:B------:R-:W-:Y:S01]  /*1a40*/  UMOV UR14, UR5 ;  /* 0x00000005000e7c82 */ /* 0x000fe20008000000 */
[----:B------:R-:W-:Y:S01]  /*1a50*/  UMOV UR15, 0xc0000010 ;  /* 0xc0000010000f7882 */ /* 0x000fe20000000000 */
[----:B------:R-:W-:Y:S01]  /*1a60*/  UIADD3 UR5, UR4, 0x80, URZ ;  /* 0x0000008004057890 */ /* 0x000fe2000fffe03f */
[----:B------:R-:W-:-:S02]  /*1a70*/  WARPGROUP.DEPBAR.LE gsb0, 0x0 ;  /* 0x00008000000079c5 */ /* 0x000fc40000010000 */
[----:B------:R-:W-:-:S06]  /*1a80*/  WARPGROUP.ARRIVE ;  /* 0x00000000000079c5 */ /* 0x000fcc0000000000 */
[----:B------:R-:W-:Y:S01]  /*1a90*/  HGMMA.64x16x16.F32.BF16 R128, gdesc[UR12], RZ, !UPT, gsb0 ;  /* 0x002000000c8079f0 */ /* 0x000fe2000c0018ff */
[----:B------:R-:W-:Y:S01]  /*1aa0*/  UMOV UR14, UR6 ;  /* 0x00000006000e7c82 */ /* 0x000fe20008000000 */
[----:B------:R-:W-:Y:S01]  /*1ab0*/  UMOV UR15, 0xc0000010 ;  /* 0xc0000010000f7882 */ /* 0x000fe20000000000 */
[----:B------:R-:W-:Y:S01]  /*1ac0*/  UIADD3 UR6, UR4, 0xa0, URZ ;  /* 0x000000a004067890 */ /* 0x000fe2000fffe03f */
[----:B------:R-:W-:Y:S02]  /*1ad0*/  WARPGROUP.DEPBAR.LE gsb0, 0x0 ;  /* 0x00008000000079c5 */ /* 0x000fe40000010000 */
        /* <DEDUP_REMOVED lines=46> */
[----:B------:R-:W-:Y:S02]  /*1dc0*/  UIADD3 UR5, UR4, 0x1a0, URZ ;  /* 0x000001a004057890 */ /* 0x000fe4000fffe03f */
[----:B------:R-:W-:Y:S01]  /*1dd0*/  UIADD3 UR4, UR4, 0x1c0, URZ ;  /* 0x000001c004047890 */ /* 0x000fe2000fffe03f */
[----:B------:R-:W-:Y:S02]  /*1de0*/  WARPGROUP.DEPBAR.LE gsb0, 0x0 ;  /* 0x00008000000079c5 */ /* 0x000fe40000010000 */
[----:B------:R-:W-:-:S06]  /*1df0*/  WARPGROUP.ARRIVE ;  /* 0x00000000000079c5 */ /* 0x000fcc0000000000 */
[----:B------:R-:W-:Y:S01]  /*1e00*/  HGMMA.64x16x16.F32.BF16 R56, gdesc[UR12], RZ, !UPT, gsb0 ;  /* 0x002000000c3879f0 */ /* 0x000fe2000c0018ff */
[----:B------:R-:W-:Y:S01]  /*1e10*/  UMOV UR14, UR6 ;  /* 0x00000006000e7c82 */ /* 0x000fe20008000000 */
[----:B------:R-:W-:Y:S01]  /*1e20*/  UMOV UR15, 0xc0000010 ;  /* 0xc0000010000f7882 */ /* 0x000fe20000000000 */
        /* <DEDUP_REMOVED lines=17> */
[----:B------:R-:W-:Y:S03]  /*1f40*/  HGMMA.64x16x16.F32.BF16 R24, gdesc[UR12], RZ, !UPT, gsb0 ;  /* 0x002000000c1879f0 */ /* 0x000fe6000c0018ff */
[----:B------:R-:W-:Y:S02]  /*1f50*/  WARPGROUP.DEPBAR.LE gsb0, 0x0 ;  /* 0x00008000000079c5 */ /* 0x000fe40000010000 */
[----:B------:R-:W-:Y:S05]  /*1f60*/  @!P2 BRA `(.L_x_22) ;  /* 0x000000080008a947 */ /* 0x000fea0003800000 */
[----:B------:R-:W-:Y:S01]  /*1f70*/  UIADD3 UR12, UR38, 0x1, URZ ;  /* 0x00000001260c7890 */ /* 0x000fe2000fffe03f */
[----:B-12---:R-:W-:Y:S01]  /*1f80*/  IMAD.U32 R0, RZ, RZ, UR45 ;  /* 0x0000002dff007e24 */ /* 0x006fe2000f8e00ff */
[----:B------:R-:W-:Y:S02]  /*1f90*/  UMOV UR10, UR38 ;  /* 0x00000026000a7c82 */ /* 0x000fe40008000000 */
[----:B------:R-:W-:-:S04]  /*1fa0*/  UISETP.NE.AND UP0, UPT, UR12, 0x17, UPT ;  /* 0x000000170c00788c */ /* 0x000fc8000bf05270 */
[----:B------:R-:W-:Y:S02]  /*1fb0*/  USEL UR4, URZ, 0x1, UP0 ;  /* 0x000000013f047887 */ /* 0x000fe40008000000 */
[----:B------:R-:W-:Y:S02]  /*1fc0*/  USEL UR12, UR12, URZ, UP0 ;  /* 0x0000003f0c0c7287 */ /* 0x000fe40008000000 */
[----:B------:R-:W-:-:S06]  /*1fd0*/  ULOP3.LUT UR4, UR39, UR4, URZ, 0x3c, !UPT ;  /* 0x0000000427047292 */ /* 0x000fcc000f8e3c3f */
[----:B------:R-:W-:-:S07]  /*1fe0*/  IMAD.U32 R5, RZ, RZ, UR4 ;  /* 0x00000004ff057e24 */ /* 0x000fce000f8e00ff */
.L_x_29:
[----:B-12---:R-:W-:Y:S05]  /*1ff0*/  @!P0 BRA `(.L_x_23) ;  /* 0x0000000000048947 */ /* 0x006fea0003800000 */
[----:B------:R-:W-:Y:S01]  /*2000*/  BPT.TRAP 0x1 ;  /* 0x000000040000795c */ /* 0x000fe20000300000 */
.L_x_23:
[----:B------:R-:W-:Y:S01]  /*2010*/  ULEA UR4, UR12, UR42, 0x3 ;  /* 0x0000002a0c047291 */ /* 0x000fe2000f8e183f */
[----:B------:R-:W-:-:S08]  /*2020*/  SHF.L.U32 R3, R5, 0x1f, RZ ;  /* 0x0000001f05037819 */ /* 0x000fd000000006ff */
[----:B------:R1:W2:Y:S01]  /*2030*/  SYNCS.PHASECHK.TRANS64.TRYWAIT P1, [UR4], R3 ;  /* 0x00000003ff0075a7 */ /* 0x0002a20008020144 */
[----:B------:R-:W-:Y:S05]  /*2040*/  @!P0 BRA `(.L_x_24) ;  /* 0x0000000000048947 */ /* 0x000fea0003800000 */
[----:B------:R-:W-:Y:S01]  /*2050*/  BPT.TRAP 0x1 ;  /* 0x000000040000795c */ /* 0x000fe20000300000 */
.L_x_24:
[----:B--2---:R-:W-:Y:S05]  /*2060*/  @P1 BRA `(.L_x_25) ;  /* 0x0000000000081947 */ /* 0x004fea0003800000 */
[----:B------:R-:W2:Y:S02]  /*2070*/  SYNCS.PHASECHK.TRANS64.TRYWAIT P1, [UR4], R3 ;  /* 0x00000003ff0075a7 */ /* 0x000ea40008020144 */
[----:B--2---:R-:W-:Y:S05]  /*2080*/  @!P1 BRA `(.L_x_26) ;  /* 0x000000a400ec9947 */ /* 0x004fea0003800000 */
.L_x_25:
[----:B------:R-:W-:Y:S01]  /*2090*/  ULEA UR4, UR12, UR8, 0x7 ;  /* 0x000000080c047291 */ /* 0x000fe2000f8e383f */
[----:B------:R-:W-:Y:S01]  /*20a0*/  WARPGROUP.ARRIVE ;  /* 0x00000000000079c5 */ /* 0x000fe20000000000 */
[----:B------:R-:W-:Y:S01]  /*20b0*/  UIMAD UR11, UR12, 0x1e0, UR9 ;  /* 0x000001e00c0b78a4 */ /* 0x000fe2000f8e0209 */
[----:B------:R-:W-:Y:S01]  /*20c0*/  UMOV UR5, 0xc0000010 ;  /* 0xc000001000057882 */ /* 0x000fe20000000000 */
[----:B------:R-:W-:Y:S02]  /*20d0*/  UMOV UR7, 0xc0000010 ;  /* 0xc000001000077882 */ /* 0x000fe40000000000 */
[----:B------:R-:W-:Y:S02]  /*20e0*/  UIADD3 UR13, UR11, 0x20, URZ ;  /* 0x000000200b0d7890 */ /* 0x000fe4000fffe03f */
[----:B------:R-:W-:Y:S02]  /*20f0*/  UIADD3 UR14, UR11, 0x40, URZ ;  /* 0x000000400b0e7890 */ /* 0x000fe4000fffe03f */
[----:B------:R-:W-:Y:S01]  /*2100*/  UMOV UR6, UR11 ;  /* 0x0000000b00067c82 */ /* 0x000fe20008000000 */
[----:B------:R-:W-:Y:S01]  /*2110*/  UIADD3 UR15, UR11, 0x60, URZ ;  /* 0x000000600b0f7890 */ /* 0x000fe2000fffe03f */
[----:B------:R-:W-:Y:S01]  /*2120*/  HGMMA.64x16x16.F32.BF16 R136, gdesc[UR4], R136, gsb0 ;  /* 0x00200000048879f0 */ /* 0x000fe20008001888 */
[----:B------:R-:W-:Y:S01]  /*2130*/  UMOV UR6, UR13 ;  /* 0x0000000d00067c82 */ /* 0x000fe20008000000 */
[----:B------:R-:W-:Y:S01]  /*2140*/  UMOV UR7, 0xc0000010 ;  /* 0xc000001000077882 */ /* 0x000fe20000000000 */
[----:B------:R-:W-:Y:S01]  /*2150*/  UIADD3 UR13, UR11, 0x80, URZ ;  /* 0x000000800b0d7890 */ /* 0x000fe2000fffe03f */
[----:B------:R-:W-:-:S02]  /*2160*/  WARPGROUP.DEPBAR.LE gsb0, 0x0 ;  /* 0x00008000000079c5 */ /* 0x000fc40000010000 */
[----:B------:R-:W-:-:S06]  /*2170*/  WARPGROUP.ARRIVE ;  /* 0x00000000000079c5 */ /* 0x000fcc0000000000 */
[----:B------:R-:W-:Y:S01]  /*2180*/  HGMMA.64x16x16.F32.BF16 R128, gdesc[UR4], R128, gsb0 ;  /* 0x00200000048079f0 */ /* 0x000fe20008001880 */
[----:B------:R-:W-:Y:S01]  /*2190*/  UMOV UR6, UR14 ;  /* 0x0000000e00067c82 */ /* 0x000fe20008000000 */
[----:B------:R-:W-:Y:S01]  /*21a0*/  UMOV UR7, 0xc0000010 ;  /* 0xc000001000077882 */ /* 0x000fe20000000000 */
[----:B------:R-:W-:Y:S01]  /*21b0*/  UIADD3 UR14, UR11, 0xa0, URZ ;  /* 0x000000a00b0e7890 */ /* 0x000fe2000fffe03f */
[----:B------:R-:W-:Y:S02]  /*21c0*/  WARPGROUP.DEPBAR.LE gsb0, 0x0 ;  /* 0x00008000000079c5 */ /* 0x000fe40000010000 */
        /* <DEDUP_REMOVED lines=46> */
[----:B------:R-:W-:Y:S02]  /*24b0*/  UIADD3 UR13, UR11, 0x1a0, URZ ;  /* 0x000001a00b0d7890 */ /* 0x000fe4000fffe03f */
[----:B------:R-:W-:Y:S01]  /*24c0*/  UIADD3 UR11, UR11, 0x1c0, URZ ;  /* 0x000001c00b0b7890 */ /* 0x000fe2000fffe03f */
[----:B------:R-:W-:Y:S02]  /*24d0*/  WARPGROUP.DEPBAR.LE gsb0, 0x0 ;  /* 0x00008000000079c5 */ /* 0x000fe40000010000 */
[----:B------:R-:W-:-:S06]  /*24e0*/  WARPGROUP.ARRIVE ;  /* 0x00000000000079c5 */ /* 0x000fcc0000000000 */
[----:B------:R-:W-:Y:S01]  /*24f0*/  HGMMA.64x16x16.F32.BF16 R56, gdesc[UR4], R56, gsb0 ;  /* 0x00200000043879f0 */ /* 0x000fe20008001838 */
[----:B------:R-:W-:Y:S01]  /*2500*/  UMOV UR6, UR14 ;  /* 0x0000000e00067c82 */ /* 0x000fe20008000000 */
[----:B------:R-:W-:Y:S01]  /*2510*/  UMOV UR7, 0xc0000010 ;  /* 0xc000001000077882 */ /* 0x000fe20000000000 */
        /* <DEDUP_REMOVED lines=17> */
[----:B------:R-:W-:Y:S03]  /*2630*/  HGMMA.64x16x16.F32.BF16 R24, gdesc[UR4], R24, gsb0 ;  /* 0x00200000041879f0 */ /* 0x000fe60008001818 */
[----:B------:R-:W-:Y:S02]  /*2640*/  WARPGROUP.DEPBAR.LE gsb0, 0x0 ;  /* 0x00008000000079c5 */ /* 0x000fe40000010000 */
[----:B------:R-:W-:Y:S05]  /*2650*/  @!P0 BRA `(.L_x_27) ;  /* 0x0000000000048947 */ /* 0x000fea0003800000 */
[----:B------:R-:W-:Y:S01]  /*2660*/  BPT.TRAP 0x1 ;  /* 0x000000040000795c */ /* 0x000fe20000300000 */
.L_x_27:
[----:B------:R-:W-:Y:S01]  /*2670*/  ULEA UR4, UR10, UR42, 0x3 ;  /* 0x0000002a0a047291 */ /* 0x000fe2000f8e183f */
[----:B------:R-:W-:-:S03]  /*2680*/  ISETP.GT.U32.AND P1, PT, R16, 0x1, PT ;  /* 0x000000011000780c */ /* 0x000fc60003f24070 */
[----:B------:R-:W-:-:S04]  /*2690*/  UIADD3 UR4, UR4, 0xb8, URZ ;  /* 0x000000b804047890 */ /* 0x000fc8000fffe03f */
[----:B------:R-:W-:-:S09]  /*26a0*/  UPRMT UR4, URZ, 0x654, UR4 ;  /* 0x000006543f047896 */ /* 0x000fd20008000004 */
[----:B------:R-:W-:Y:S01]  /*26b0*/  SYNCS.ARRIVE.TRANS64.RED.A1T0 RZ, [UR4], RZ ;  /* 0x000000ffffff79a7 */ /* 0x000fe20008100404 */
[----:B------:R-:W-:Y:S05]  /*26c0*/  @P1 BRA `(.L_x_28) ;  /* 0x0000000000041947 */ /* 0x000fea0003800000 */
[----:B------:R-:W-:Y:S01]  /*26d0*/  BPT.TRAP 0x1 ;  /* 0x000000040000795c */ /* 0x000fe20000300000 */
.L_x_28:
[----:B------:R-:W-:Y:S01]  /*26e0*/  UIADD3 UR12, UR12, 0x1, URZ ;  /* 0x000000010c0c7890 */ /* 0x000fe2000fffe03f */
[C---:B------:R-:W-:Y:S01]  /*26f0*/  ISETP.GT.AND P1, PT, R0.reuse, 0x1, PT ;  /* 0x000000010000780c */ /* 0x040fe20003f24270 */
[----:B------:R-:W-:Y:S01]  /*2700*/  UIADD3 UR10, UR10, 0x1, URZ ;  /* 0x000000010a0a7890 */ /* 0x000fe2000fffe03f */
[----:B------:R-:W-:Y:S01]  /*2710*/  VIADD R0, R0, 0xffffffff ;  /* 0xffffffff00007836 */ /* 0x000fe20000000000 */
[----:B------:R-:W-:Y:S02]  /*2720*/  UISETP.NE.AND UP0, UPT, UR12, 0x17, UPT ;  /* 0x000000170c00788c */ /* 0x000fe4000bf05270 */
[----:B------:R-:W-:Y:S02]  /*2730*/  UISETP.NE.AND UP1, UPT, UR10, 0x17, UPT ;  /* 0x000000170a00788c */ /* 0x000fe4000bf25270 */
[----:B------:R-:W-:Y:S02]  /*2740*/  USEL UR4, URZ, 0x1, UP0 ;  /* 0x000000013f047887 */ /* 0x000fe40008000000 */
[----:B------:R-:W-:-:S02]  /*2750*/  USEL UR12, UR12, URZ, UP0 ;  /* 0x0000003f0c0c7287 */ /* 0x000fc40008000000 */
[----:B------:R-:W-:Y:S02]  /*2760*/  USEL UR10, UR10, URZ, UP1 ;  /* 0x0000003f0a0a7287 */ /* 0x000fe40008800000 */
[----:B------:R-:W-:Y:S01]  /*2770*/  LOP3.LUT R5, R5, UR4, RZ, 0x3c, !PT ;  /* 0x0000000405057c12 */ /* 0x000fe2000f8e3cff */
[----:B------:R-:W-:Y:S09]  /*2780*/  @P1 BRA `(.L_x_29) ;  /* 0xfffffff800181947 */ /* 0x000ff2000383ffff */
.L_x_22:
[----:B-12---:R-:W1:Y:S01]  /*2790*/  LDC R0, c[0x0][0x28c] ;  /* 0x0000a300ff007b82 */ /* 0x006e620000000800 */
[----:B------:R2:W-:Y:S01]  /*27a0*/  SYNCS.ARRIVE.TRANS64.A1T0 RZ, [R150+UR44], RZ ;  /* 0x000000ff96ff79a7 */ /* 0x0005e2000810002c */
[----:B-1----:R-:W-:-:S13]  /*27b0*/  ISETP.GE.AND P1, PT, R0, 0x1, PT ;  /* 0x000000010000780c */ /* 0x002fda0003f26270 */
[----:B--2---:R-:W-:Y:S05]  /*27c0*/  @!P1 BRA `(.L_x_30) ;  /* 0x0000000000349947 */ /* 0x004fea0003800000 */
[----:B------:R-:W-:Y:S05]  /*27d0*/  @!P0 BRA `(.L_x_31) ;  /* 0x0000000000048947 */ /* 0x000fea0003800000 */
[----:B------:R-:W-:Y:S01]  /*27e0*/  BPT.TRAP 0x1 ;  /* 0x000000040000795c */ /* 0x000fe20000300000 */
.L_x_31:
[----:B------:R-:W-:Y:S01]  /*27f0*/  UIADD3 UR6, UR45, UR38, URZ ;  /* 0x000000262d067290 */ /* 0x000fe2000fffe03f */
[----:B------:R-:W-:-:S03]  /*2800*/  ISETP.GT.U32.AND P0, PT, R16, 0x1, PT ;  /* 0x000000011000780c */ /* 0x000fc60003f04070 */
[----:B------:R-:W-:-:S04]  /*2810*/  UIMAD.WIDE.U32 UR4, UR6, -0x4de9bd37, URZ ;  /* 0xb21642c9060478a5 */ /* 0x000fc8000f8e003f */
[----:B------:R-:W-:-:S04]  /*2820*/  USHF.R.U32.HI UR4, URZ, 0x4, UR5 ;  /* 0x000000043f047899 */ /* 0x000fc80008011605 */
[----:B------:R-:W-:-:S04]  /*2830*/  UIMAD UR6, UR4, -0x17, UR6 ;  /* 0xffffffe9040678a4 */ /* 0x000fc8000f8e0206 */
[----:B------:R-:W-:-:S04]  /*2840*/  ULEA UR6, UR6, UR42, 0x3 ;  /* 0x0000002a06067291 */ /* 0x000fc8000f8e183f */
[----:B------:R-:W-:-:S04]  /*2850*/  UIADD3 UR6, UR6, 0xb8, URZ ;  /* 0x000000b806067890 */ /* 0x000fc8000fffe03f */
[----:B------:R-:W-:-:S09]  /*2860*/  UPRMT UR6, URZ, 0x654, UR6 ;  /* 0x000006543f067896 */ /* 0x000fd20008000006 */
[----:B------:R-:W-:Y:S01]  /*2870*/  SYNCS.ARRIVE.TRANS64.RED.A1T0 RZ, [UR6], RZ ;  /* 0x000000ffffff79a7 */ /* 0x000fe20008100406 */
[----:B------:R-:W-:Y:S05]  /*2880*/  @P0 BRA `(.L_x_30) ;  /* 0x0000000000040947 */ /* 0x000fea0003800000 */
[----:B------:R-:W-:Y:S01]  /*2890*/  BPT.TRAP 0x1 ;  /* 0x000000040000795c */ /* 0x000fe20000300000 */
.L_x_30:
[----:B------:R-:W-:Y:S01]  /*28a0*/  SHF.L.U32 R0, R155, 0x1f, RZ ;  /* 0x0000001f9b007819 */ /* 0x000fe200000006ff */
[----:B------:R-:W-:Y:S01]  /*28b0*/  UIADD3 UR38, UR41, UR38, URZ ;  /* 0x0000002629267290 */ /* 0x000fe2000fffe03f */
[----:B------:R-:W1:Y:S01]  /*28c0*/  LDC R9, c[0x0][0x288] ;  /* 0x0000a200ff097b82 */ /* 0x000e620000000800 */
[----:B------:R-:W-:Y:S01]  /*28d0*/  UISETP.GE.U32.AND UP1, UPT, UR41, 0x17, UPT ;  /* 0x000000172900788c */ /* 0x000fe2000bf26070 */
[----:B------:R-:W-:Y:S01]  /*28e0*/  IMAD.SHL.U32 R10, R148, 0x2, RZ ;  /* 0x00000002940a7824 */ /* 0x000fe200078e00ff */
[----:B------:R-:W-:Y:S02]  /*28f0*/  UISETP.GT.U32.AND UP0, UPT, UR38, 0x16, UPT ;  /* 0x000000162600788c */ /* 0x000fe4000bf04070 */
[----:B------:R-:W-:Y:S02]  /*2900*/  UIMAD.WIDE.U32 UR4, UR38, -0x4de9bd37, URZ ;  /* 0xb21642c9260478a5 */ /* 0x000fe4000f8e003f */
[----:B------:R-:W-:Y:S01]  /*2910*/  UISETP.LT.U32.AND UP0, UPT, UR41, 0x17, UP0 ;  /* 0x000000172900788c */ /* 0x000fe20008701070 */
[----:B------:R-:W2:Y:S01]  /*2920*/  SYNCS.PHASECHK.TRANS64.TRYWAIT P0, [R149+UR43+0x10], R0 ;  /* 0x00001000950075a7 */ /* 0x000ea2000800016b */
[----:B------:R-:W-:Y:S01]  /*2930*/  USHF.R.U32.HI UR4, URZ, 0x4, UR5 ;  /* 0x000000043f047899 */ /* 0x000fe20008011605 */
[----:B------:R-:W-:Y:S01]  /*2940*/  SHF.R.S32.HI R11, RZ, 0x1f, R10 ;  /* 0x0000001fff0b7819 */ /* 0x000fe2000001140a */
[----:B------:R-:W-:-:S02]  /*2950*/  USEL UR6, URZ, 0x1, !UP0 ;  /* 0x000000013f067887 */ /* 0x000fc4000c000000 */
[----:B------:R-:W-:Y:S02]  /*2960*/  UIMAD UR38, UR4, -0x17, UR38 ;  /* 0xffffffe9042678a4 */ /* 0x000fe4000f8e0226 */
[----:B------:R-:W-:-:S04]  /*2970*/  ULOP3.LUT UR39, UR39, UR6, URZ, 0x3c, !UPT ;  /* 0x0000000627277292 */ /* 0x000fc8000f8e3c3f */
[----:B------:R-:W-:Y:S01]  /*2980*/  @UP1 ULOP3.LUT UR39, UR39, 0x1, UR4, 0x78, !UPT ;  /* 0x0000000127271892 */ /* 0x000fe2000f8e7804 */
[----:B-12---:R-:W-:Y:S11]  /*2990*/  @!P0 BRA `(.L_x_32) ;  /* 0x0000009c00c08947 */ /* 0x006ff60003800000 */
.L_x_317:
[----:B------:R-:W-:Y:S01]  /*29a0*/  IMAD.SHL.U32 R8, R19, 0x40, RZ ;  /* 0x0000004013087824 */ /* 0x000fe200078e00ff */
[----:B------:R-:W-:Y:S01]  /*29b0*/  ULDC UR6, c[0x0][0x284] ;  /* 0x0000a10000067ab9 */ /* 0x000fe20000000800 */
[----:B0-----:R-:W-:Y:S01]  /*29c0*/  IMAD R12, R22, 0xf0, RZ ;  /* 0x000000f0160c7824 */ /* 0x001fe200078e02ff */
[----:B------:R-:W-:Y:S01]  /*29d0*/  SHF.R.S32.HI R159, RZ, 0x1f, R2 ;  /* 0x0000001fff9f7819 */ /* 0x000fe20000011402 */
[----:B------:R-:W-:Y:S01]  /*29e0*/  ULDC.64 UR4, c[0x0][0x5d0] ;  /* 0x0001740000047ab9 */ /* 0x000fe20000000a00 */
[----:B------:R-:W-:Y:S01]  /*29f0*/  ISETP.GE.AND P0, PT, R8, UR6, PT ;  /* 0x0000000608007c0c */ /* 0x000fe2000bf06270 */
[----:B------:R-:W-:Y:S01]  /*2a00*/  IMAD.WIDE.U32 R4, R2, UR4, R10 ;  /* 0x0000000402047c25 */ /* 0x000fe2000f8e000a */
[----:B------:R-:W-:Y:S02]  /*2a10*/  SHF.R.S32.HI R13, RZ, 0x1f, R12 ;  /* 0x0000001fff0d7819 */ /* 0x000fe4000001140c */
[C---:B------:R-:W-:Y:S01]  /*2a20*/  ISETP.GE.OR P0, PT, R12.reuse, R9, P0 ;  /* 0x000000090c00720c */ /* 0x040fe20000706670 */
[----:B------:R-:W-:Y:S01]  /*2a30*/  IMAD R3, R159, UR4, RZ ;  /* 0x000000049f037c24 */ /* 0x000fe2000f8e02ff */
[----:B------:R-:W-:-:S03]  /*2a40*/  IADD3 R6, P1, R12, R4, RZ ;  /* 0x000000040c067210 */ /* 0x000fc60007f3e0ff */
[----:B------:R-:W-:-:S05]  /*2a50*/  IMAD R3, R2, UR5, R3 ;  /* 0x0000000502037c24 */ /* 0x000fca000f8e0203 */
[----:B------:R-:W-:-:S03]  /*2a60*/  IADD3.X R7, R13, R5, R3, P1, !PT ;  /* 0x000000050d077210 */ /* 0x000fc60000ffe403 */
[----:B------:R-:W-:Y:S05]  /*2a70*/  @P0 BRA `(.L_x_33) ;  /* 0x0000007800f40947 */ /* 0x000fea0003800000 */
[----:B------:R-:W0:Y:S01]  /*2a80*/  LDC.64 R4, c[0x0][0x5c8] ;  /* 0x00017200ff047b82 */ /* 0x000e220000000a00 */
[----:B-----5:R-:W-:Y:S01]  /*2a90*/  FSETP.NEU.AND P0, PT, R144, RZ, PT ;  /* 0x000000ff9000720b */ /* 0x020fe20003f0d000 */
[----:B------:R-:W-:Y:S01]  /*2aa0*/  IMAD R3, R148, -0x2, R9 ;  /* 0xfffffffe94037824 */ /* 0x000fe200078e0209 */
[----:B------:R-:W-:Y:S01]  /*2ab0*/  BSSY B0, `(.L_x_33) ;  /* 0x00007b9000007945 */ /* 0x000fe20003800000 */
[----:B------:R-:W-:-:S04]  /*2ac0*/  IMAD.WIDE R156, R19, 0x40, R146 ;  /* 0x00000040139c7825 */ /* 0x000fc800078e0292 */
[----:B-1----:R-:W-:Y:S02]  /*2ad0*/  IMAD.IADD R0, R3, 0x1, -R12 ;  /* 0x0000000103007824 */ /* 0x002fe400078e0a0c */
[----:B------:R-:W-:-:S03]  /*2ae0*/  IMAD.IADD R3, R153, 0x1, -R8 ;  /* 0x0000000199037824 */ /* 0x000fc600078e0a08 */
[----:B------:R-:W-:-:S04]  /*2af0*/  ISETP.GT.AND P1, PT, R0, RZ, PT ;  /* 0x000000ff0000720c */ /* 0x000fc80003f24270 */
[----:B------:R-:W-:Y:S01]  /*2b00*/  ISETP.GT.AND P2, PT, R3, RZ, P1 ;  /* 0x000000ff0300720c */ /* 0x000fe20000f44270 */
[-C--:B0-----:R-:W-:Y:S02]  /*2b10*/  IMAD R8, R157, R4.reuse, RZ ;  /* 0x000000049d087224 */ /* 0x081fe400078e02ff */
[----:B------:R-:W-:-:S04]  /*2b20*/  IMAD.WIDE.U32 R6, R156, R4, R6 ;  /* 0x000000049c067225 */ /* 0x000fc800078e0006 */
[----:B------:R-:W-:-:S04]  /*2b30*/  IMAD R9, R156, R5, R8 ;  /* 0x000000059c097224 */ /* 0x000fc800078e0208 */
[----:B------:R-:W-:Y:S01]  /*2b40*/  IMAD.IADD R9, R7, 0x1, R9 ;  /* 0x0000000107097824 */ /* 0x000fe200078e0209 */
[----:B------:R-:W-:Y:S06]  /*2b50*/  @!P0 BRA `(.L_x_34) ;  /* 0x0000005000508947 */ /* 0x000fec0003800000 */
[----:B------:R-:W0:Y:S01]  /*2b60*/  LDC.64 R20, c[0x0][0x5b8] ;  /* 0x00016e00ff147b82 */ /* 0x000e220000000a00 */
[----:B------:R-:W-:-:S07]  /*2b70*/  ULDC.64 UR4, c[0x0][0x5c0] ;  /* 0x0001700000047ab9 */ /* 0x000fce0000000a00 */
[----:B------:R-:W1:Y:S08]  /*2b80*/  LDC.64 R168, c[0x0][0x5b0] ;  /* 0x00016c00ffa87b82 */ /* 0x000e700000000a00 */
[----:B------:R-:W2:Y:S01]  /*2b90*/  LDC.64 R14, c[0x0][0x5a8] ;  /* 0x00016a00ff0e7b82 */ /* 0x000ea20000000a00 */
[-C--:B0-----:R-:W-:Y:S02]  /*2ba0*/  IMAD R7, R159, R20.reuse, RZ ;  /* 0x000000149f077224 */ /* 0x081fe400078e02ff */
[----:B------:R-:W-:-:S04]  /*2bb0*/  IMAD.WIDE.U32 R158, R2, R20, R10 ;  /* 0x00000014029e7225 */ /* 0x000fc800078e000a */
[----:B------:R-:W-:Y:S01]  /*2bc0*/  IMAD R165, R2, R21, R7 ;  /* 0x0000001502a57224 */ /* 0x000fe200078e0207 */
[----:B------:R-:W-:Y:S01]  /*2bd0*/  IADD3 R158, P0, R12, R158, RZ ;  /* 0x0000009e0c9e7210 */ /* 0x000fe20007f1e0ff */
[----:B-1----:R-:W-:-:S03]  /*2be0*/  IMAD R7, R157, R168, RZ ;  /* 0x000000a89d077224 */ /* 0x002fc600078e02ff */
[----:B------:R-:W-:Y:S01]  /*2bf0*/  IADD3.X R159, R13, R159, R165, P0, !PT ;  /* 0x0000009f0d9f7210 */ /* 0x000fe200007fe4a5 */
[C---:B------:R-:W-:Y:S02]  /*2c00*/  IMAD R167, R156.reuse, R169, R7 ;  /* 0x000000a99ca77224 */ /* 0x040fe400078e0207 */
[----:B------:R-:W-:-:S04]  /*2c10*/  IMAD.WIDE.U32 R160, R156, R168, R158 ;  /* 0x000000a89ca07225 */ /* 0x000fc800078e009e */
[----:B------:R-:W-:Y:S01]  /*2c20*/  IMAD.IADD R7, R161, 0x1, R167 ;  /* 0x00000001a1077824 */ /* 0x000fe200078e02a7 */
[----:B--2---:R-:W-:-:S04]  /*2c30*/  LEA R162, P0, R160, R14, 0x1 ;  /* 0x0000000ea0a27211 */ /* 0x004fc800078008ff */
[----:B------:R-:W-:-:S05]  /*2c40*/  LEA.HI.X R163, R160, R15, R7, 0x1, P0 ;  /* 0x0000000fa0a37211 */ /* 0x000fca00000f0c07 */
[----:B------:R-:W2:Y:S01]  /*2c50*/  @P2 LDG.E.LTC128B.U16 R19, desc[UR36][R162.64] ;  /* 0x00000024a2132981 */ /* 0x000ea2000c1e1520 */
[----:B------:R-:W-:Y:S01]  /*2c60*/  IMAD.WIDE.U32 R160, R156, R168, R12 ;  /* 0x000000a89ca07225 */ /* 0x000fe200078e000c */
[----:B------:R-:W-:Y:S02]  /*2c70*/  BSSY B1, `(.L_x_35) ;  /* 0x0000014000017945 */ /* 0x000fe40003800000 */
[----:B------:R-:W-:-:S04]  /*2c80*/  IADD3 R160, P0, R10, R160, RZ ;  /* 0x000000a00aa07210 */ /* 0x000fc80007f1e0ff */
[----:B------:R-:W-:Y:S02]  /*2c90*/  IADD3.X R161, R11, R167, R161, P0, !PT ;  /* 0x000000a70ba17210 */ /* 0x000fe400007fe4a1 */
[----:B------:R-:W-:Y:S01]  /*2ca0*/  LEA R8, P0, R6, UR4, 0x1 ;  /* 0x0000000406087c11 */ /* 0x000fe2000f8008ff */
[----:B------:R-:W-:-:S03]  /*2cb0*/  IMAD.WIDE.U32 R160, R2, R20, R160 ;  /* 0x0000001402a07225 */ /* 0x000fc600078e00a0 */
[----:B------:R-:W-:Y:S02]  /*2cc0*/  LEA.HI.X R9, R6, UR5, R9, 0x1, P0 ;  /* 0x0000000506097c11 */ /* 0x000fe400080f0c09 */
[----:B------:R-:W-:Y:S02]  /*2cd0*/  ISETP.GT.AND P0, PT, R0, 0x1, PT ;  /* 0x000000010000780c */ /* 0x000fe40003f04270 */
[----:B------:R-:W-:Y:S02]  /*2ce0*/  LEA R6, P4, R160, R14, 0x1 ;  /* 0x0000000ea0067211 */ /* 0x000fe400078808ff */
[----:B------:R-:W-:Y:S01]  /*2cf0*/  ISETP.GT.AND P3, PT, R3, RZ, P0 ;  /* 0x000000ff0300720c */ /* 0x000fe20000764270 */
[----:B--2---:R-:W-:-:S04]  /*2d00*/  IMAD.U32 R7, R19, 0x10000, RZ ;  /* 0x0001000013077824 */ /* 0x004fc800078e00ff */
[----:B------:R-:W-:-:S04]  /*2d10*/  FMUL R7, R7, R144 ;  /* 0x0000009007077220 */ /* 0x000fc80000400000 */
[----:B------:R-:W-:-:S05]  /*2d20*/  FFMA R7, R136, R145, R7 ;  /* 0x0000009188077223 */ /* 0x000fca0000000007 */
[----:B------:R-:W-:Y:S01]  /*2d30*/  F2FP.BF16.F32.PACK_AB R21, RZ, R7 ;  /* 0x00000007ff15723e */ /* 0x000fe200000010ff */
[----:B------:R-:W-:Y:S01]  /*2d40*/  IMAD.IADD R7, R165, 0x1, R161 ;  /* 0x00000001a5077824 */ /* 0x000fe200078e02a1 */
[----:B------:R-:W-:-:S03]  /*2d50*/  SHF.L.U64.HI R161, R168, 0x3, R169 ;  /* 0x00000003a8a17819 */ /* 0x000fc600000102a9 */
[----:B------:R0:W-:Y:S01]  /*2d60*/  @P2 STG.E.U16 desc[UR36][R8.64], R21 ;  /* 0x0000001508002986 */ /* 0x0001e2000c101524 */
[----:B------:R-:W-:Y:S01]  /*2d70*/  LEA.HI.X R7, R160, R15, R7, 0x1, P4 ;  /* 0x0000000fa0077211 */ /* 0x000fe200020f0c07 */
[----:B------:R-:W-:Y:S01]  /*2d80*/  IMAD.SHL.U32 R160, R168, 0x8, RZ ;  /* 0x00000008a8a07824 */ /* 0x000fe200078e00ff */
[----:B------:R-:W-:Y:S06]  /*2d90*/  @!P3 BRA `(.L_x_36) ;  /* 0x000000000004b947 */ /* 0x000fec0003800000 */
[----:B------:R1:W5:Y:S02]  /*2da0*/  LDG.E.LTC128B.U16 R19, desc[UR36][R6.64+0x2] ;  /* 0x0000022406137981 */ /* 0x000364000c1e1520 */
.L_x_36:
[----:B------:R-:W-:Y:S05]  /*2db0*/  BSYNC B1 ;  /* 0x0000000000017941 */ /* 0x000fea0003800000 */
.L_x_35:
[----:B0----5:R-:W-:Y:S01]  /*2dc0*/  IMAD.U32 R21, R19, 0x10000, RZ ;  /* 0x0001000013157824 */ /* 0x021fe200078e00ff */
[----:B------:R-:W-:Y:S01]  /*2dd0*/  ISETP.GT.AND P1, PT, R3, 0x8, P1 ;  /* 0x000000080300780c */ /* 0x000fe20000f24270 */
[----:B------:R-:W-:-:S04]  /*2de0*/  IMAD.WIDE.U32 R160, R156, R168, R160 ;  /* 0x000000a89ca07225 */ /* 0x000fc800078e00a0 */
[----:B------:R-:W-:Y:S01]  /*2df0*/  FMUL R22, R21, R144 ;  /* 0x0000009015167220 */ /* 0x000fe20000400000 */
[----:B------:R-:W-:Y:S01]  /*2e00*/  IMAD.IADD R167, R167, 0x1, R161 ;  /* 0x00000001a7a77824 */ /* 0x000fe200078e02a1 */
[----:B------:R-:W-:Y:S02]  /*2e10*/  IADD3 R21, P2, R158, R160, RZ ;  /* 0x000000a09e157210 */ /* 0x000fe40007f5e0ff */
[----:B------:R-:W-:-:S03]  /*2e20*/  FFMA R22, R137, R145, R22 ;  /* 0x0000009189167223 */ /* 0x000fc60000000016 */
[----:B------:R-:W-:Y:S01]  /*2e30*/  IMAD.X R158, R167, 0x1, R159, P2 ;  /* 0x00000001a79e7824 */ /* 0x000fe200010e069f */
[C---:B------:R-:W-:Y:S02]  /*2e40*/  LEA R136, P2, R21.reuse, R14, 0x1 ;  /* 0x0000000e15887211 */ /* 0x040fe400078408ff */
[----:B------:R-:W-:Y:S02]  /*2e50*/  F2FP.BF16.F32.PACK_AB R22, RZ, R22 ;  /* 0x00000016ff16723e */ /* 0x000fe400000010ff */
[----:B------:R-:W-:Y:S02]  /*2e60*/  LEA.HI.X R137, R21, R15, R158, 0x1, P2 ;  /* 0x0000000f15897211 */ /* 0x000fe400010f0c9e */
[----:B------:R-:W-:Y:S02]  /*2e70*/  PRMT R21, R22, 0x7610, R21 ;  /* 0x0000761016157816 */ /* 0x000fe40000000015 */
[----:B------:R-:W-:-:S03]  /*2e80*/  PRMT R22, R19, 0x7610, R22 ;  /* 0x0000761013167816 */ /* 0x000fc60000000016 */
[----:B------:R0:W-:Y:S04]  /*2e90*/  @P3 STG.E.U16 desc[UR36][R8.64+0x2], R21 ;  /* 0x0000021508003986 */ /* 0x0001e8000c101524 */
[----:B------:R-:W2:Y:S01]  /*2ea0*/  @P1 LDG.E.LTC128B.U16 R22, desc[UR36][R136.64] ;  /* 0x0000002488161981 */ /* 0x000ea2000c1e1520 */
[----:B------:R-:W-:Y:S01]  /*2eb0*/  IADD3 R10, P2, P3, R10, R160, R12 ;  /* 0x000000a00a0a7210 */ /* 0x000fe20007b5e00c */
[----:B------:R-:W-:Y:S01]  /*2ec0*/  BSSY B1, `(.L_x_37) ;  /* 0x0000011000017945 */ /* 0x000fe20003800000 */
[----:B------:R-:W-:Y:S02]  /*2ed0*/  SHF.L.U64.HI R5, R4, 0x4, R5 ;  /* 0x0000000404057819 */ /* 0x000fe40000010205 */
[----:B------:R-:W-:Y:S02]  /*2ee0*/  IADD3.X R11, R11, R167, R13, P2, P3 ;  /* 0x000000a70b0b7210 */ /* 0x000fe400017e640d */
[----:B------:R-:W-:Y:S01]  /*2ef0*/  ISETP.GT.AND P0, PT, R3, 0x8, P0 ;  /* 0x000000080300780c */ /* 0x000fe20000704270 */
[----:B0-----:R-:W-:Y:S01]  /*2f00*/  IMAD.WIDE.U32 R20, R2, R20, R10 ;  /* 0x0000001402147225 */ /* 0x001fe200078e000a */
[----:B------:R-:W-:-:S03]  /*2f10*/  LEA R10, P2, R4, R8, 0x4 ;  /* 0x00000008040a7211 */ /* 0x000fc600078420ff */
[----:B------:R-:W-:Y:S01]  /*2f20*/  IMAD.IADD R2, R165, 0x1, R21 ;  /* 0x00000001a5027824 */ /* 0x000fe200078e0215 */
[----:B------:R-:W-:Y:S01]  /*2f30*/  LEA R4, P3, R20, R14, 0x1 ;  /* 0x0000000e14047211 */ /* 0x000fe200078608ff */
[----:B------:R-:W-:-:S03]  /*2f40*/  IMAD.X R11, R5, 0x1, R9, P2 ;  /* 0x00000001050b7824 */ /* 0x000fc600010e0609 */
[----:B------:R-:W-:Y:S01]  /*2f50*/  LEA.HI.X R5, R20, R15, R2, 0x1, P3 ;  /* 0x0000000f14057211 */ /* 0x000fe200018f0c02 */
[----:B--2---:R-:W-:-:S04]  /*2f60*/  IMAD.U32 R19, R22, 0x10000, RZ ;  /* 0x0001000016137824 */ /* 0x004fc800078e00ff */
[----:B------:R-:W-:-:S04]  /*2f70*/  FMUL R19, R19, R144 ;  /* 0x0000009013137220 */ /* 0x000fc80000400000 */
[----:B------:R-:W-:-:S05]  /*2f80*/  FFMA R19, R138, R145, R19 ;  /* 0x000000918a137223 */ /* 0x000fca0000000013 */
[----:B------:R-:W-:-:S05]  /*2f90*/  F2FP.BF16.F32.PACK_AB R19, RZ, R19 ;  /* 0x00000013ff13723e */ /* 0x000fca00000010ff */
[----:B------:R0:W-:Y:S01]  /*2fa0*/  @P1 STG.E.U16 desc[UR36][R10.64], R19 ;  /* 0x000000130a001986 */ /* 0x0001e2000c101524 */
[----:B------:R-:W-:Y:S05]  /*2fb0*/  @!P0 BRA `(.L_x_38) ;  /* 0x0000000000048947 */ /* 0x000fea0003800000 */
[----:B------:R2:W5:Y:S02]  /*2fc0*/  LDG.E.LTC128B.U16 R22, desc[UR36][R4.64+0x2] ;  /* 0x0000022404167981 */ /* 0x000564000c1e1520 */
.L_x_38:
[----:B------:R-:W-:Y:S05]  /*2fd0*/  BSYNC B1 ;  /* 0x0000000000017941 */ /* 0x000fea0003800000 */
.L_x_37:
[----:B-----5:R-:W-:Y:S01]  /*2fe0*/  IMAD.U32 R13, R22, 0x10000, RZ ;  /* 0x00010000160d7824 */ /* 0x020fe200078e00ff */
[----:B------:R-:W-:Y:S01]  /*2ff0*/  ISETP.GT.AND P1, PT, R0, 0x8, PT ;  /* 0x000000080000780c */ /* 0x000fe20003f24270 */
[----:B------:R-:W-:Y:S02]  /*3000*/  BSSY B1, `(.L_x_39) ;  /* 0x0000008000017945 */ /* 0x000fe40003800000 */
[----:B------:R-:W-:Y:S01]  /*3010*/  FMUL R2, R13, R144 ;  /* 0x000000900d027220 */ /* 0x000fe20000400000 */
[----:B------:R-:W-:-:S03]  /*3020*/  ISETP.GT.AND P2, PT, R3, RZ, P1 ;  /* 0x000000ff0300720c */ /* 0x000fc60000f44270 */
[----:B------:R-:W-:-:S05]  /*3030*/  FFMA R2, R139, R145, R2 ;  /* 0x000000918b027223 */ /* 0x000fca0000000002 */
[----:B------:R-:W-:-:S05]  /*3040*/  F2FP.BF16.F32.PACK_AB R2, RZ, R2 ;  /* 0x00000002ff02723e */ /* 0x000fca00000010ff */
[----:B------:R3:W-:Y:S01]  /*3050*/  @P0 STG.E.U16 desc[UR36][R10.64+0x2], R2 ;  /* 0x000002020a000986 */ /* 0x0007e2000c101524 */
[----:B------:R-:W-:Y:S05]  /*3060*/  @!P2 BRA `(.L_x_40) ;  /* 0x000000000004a947 */ /* 0x000fea0003800000 */
[----:B------:R4:W5:Y:S02]  /*3070*/  LDG.E.LTC128B.U16 R22, desc[UR36][R6.64+0x10] ;  /* 0x0000102406167981 */ /* 0x000964000c1e1520 */
.L_x_40:
[----:B------:R-:W-:Y:S05]  /*3080*/  BSYNC B1 ;  /* 0x0000000000017941 */ /* 0x000fea0003800000 */
.L_x_39:
        /* <DEDUP_REMOVED lines=10> */
.L_x_42:
[----:B------:R-:W-:Y:S05]  /*3130*/  BSYNC B1 ;  /* 0x0000000000017941 */ /* 0x000fea0003800000 */
.L_x_41:
[----:B0----5:R-:W-:Y:S01]  /*3140*/  IMAD.U32 R13, R22, 0x10000, RZ ;  /* 0x00010000160d7824 */ /* 0x021fe200078e00ff */
[----:B------:R-:W-:Y:S01]  /*3150*/  ISETP.GT.AND P1, PT, R3, 0x8, P1 ;  /* 0x000000080300780c */ /* 0x000fe20000f24270 */
[----:B------:R-:W-:Y:S02]  /*3160*/  BSSY B1, `(.L_x_43) ;  /* 0x0000007000017945 */ /* 0x000fe40003800000 */
[----:B---3--:R-:W-:-:S04]  /*3170*/  FMUL R2, R13, R144 ;  /* 0x000000900d027220 */ /* 0x008fc80000400000 */
[----:B------:R-:W-:-:S05]  /*3180*/  FFMA R2, R141, R145, R2 ;  /* 0x000000918d027223 */ /* 0x000fca0000000002 */
[----:B------:R-:W-:-:S05]  /*3190*/  F2FP.BF16.F32.PACK_AB R2, RZ, R2 ;  /* 0x00000002ff02723e */ /* 0x000fca00000010ff */
[----:B------:R0:W-:Y:S01]  /*31a0*/  @P3 STG.E.U16 desc[UR36][R8.64+0x12], R2 ;  /* 0x0000120208003986 */ /* 0x0001e2000c101524 */
[----:B------:R-:W-:Y:S05]  /*31b0*/  @!P1 BRA `(.L_x_44) ;  /* 0x0000000000049947 */ /* 0x000fea0003800000 */
[----:B------:R3:W5:Y:S02]  /*31c0*/  LDG.E.LTC128B.U16 R22, desc[UR36][R4.64+0x10] ;  /* 0x0000102404167981 */ /* 0x000764000c1e1520 */
.L_x_44:
[----:B------:R-:W-:Y:S05]  /*31d0*/  BSYNC B1 ;  /* 0x0000000000017941 */ /* 0x000fea0003800000 */
.L_x_43:
[----:B-----5:R-:W-:Y:S01]  /*31e0*/  IMAD.U32 R13, R22, 0x10000, RZ ;  /* 0x00010000160d7824 */ /* 0x020fe200078e00ff */
[----:B------:R-:W-:Y:S01]  /*31f0*/  ISETP.GT.AND P0, PT, R3, 0x8, P0 ;  /* 0x000000080300780c */ /* 0x000fe20000704270 */
[----:B------:R-:W-:Y:S02]  /*3200*/  BSSY B1, `(.L_x_45) ;  /* 0x0000007000017945 */ /* 0x000fe40003800000 */
[----:B------:R-:W-:-:S04]  /*3210*/  FMUL R13, R13, R144 ;  /* 0x000000900d0d7220 */ /* 0x000fc80000400000 */
[----:B------:R-:W-:-:S05]  /*3220*/  FFMA R13, R142, R145, R13 ;  /* 0x000000918e0d7223 */ /* 0x000fca000000000d */
[----:B------:R-:W-:-:S05]  /*3230*/  F2FP.BF16.F32.PACK_AB R13, RZ, R13 ;  /* 0x0000000dff0d723e */ /* 0x000fca00000010ff */
[----:B------:R0:W-:Y:S01]  /*3240*/  @P1 STG.E.U16 desc[UR36][R10.64+0x10], R13 ;  /* 0x0000100d0a001986 */ /* 0x0001e2000c101524 */
[----:B------:R-:W-:Y:S05]  /*3250*/  @!P0 BRA `(.L_x_46) ;  /* 0x0000000000048947 */ /* 0x000fea0003800000 */
[----:B------:R0:W5:Y:S02]  /*3260*/  LDG.E.LTC128B.U16 R22, desc[UR36][R4.64+0x12] ;  /* 0x0000122404167981 */ /* 0x000164000c1e1520 */
.L_x_46:
[----:B------:R-:W-:Y:S05]  /*3270*/  BSYNC B1 ;  /* 0x0000000000017941 */ /* 0x000fea0003800000 */
.L_x_45:
[----:B0----5:R-:W-:Y:S01]  /*3280*/  IMAD.U32 R13, R22, 0x10000, RZ ;  /* 0x00010000160d7824 */ /* 0x021fe200078e00ff */
        /* <DEDUP_REMOVED lines=9> */
.L_x_48:
[----:B------:R-:W-:Y:S05]  /*3320*/  BSYNC B1 ;  /* 0x0000000000017941 */ /* 0x000fea0003800000 */
.L_x_47:
        /* <DEDUP_REMOVED lines=10> */
.L_x_50:
[----:B------:R-:W-:Y:S05]  /*33d0*/  BSYNC B1 ;  /* 0x0000000000017941 */ /* 0x000fea0003800000 */
.L_x_49:
[----:B0----5:R-:W-:Y:S01]  /*33e0*/  IMAD.U32 R13, R22, 0x10000, RZ ;  /* 0x00010000160d7824 */ /* 0x021fe200078e00ff */
        /* <DEDUP_REMOVED lines=8> */
.L_x_52:
[----:B------:R-:W-:Y:S05]  /*3470*/  BSYNC B1 ;  /* 0x0000000000017941 */ /* 0x000fea0003800000 */
.L_x_51:
        /* <DEDUP_REMOVED lines=9> */
.L_x_54:
[----:B------:R-:W-:Y:S05]  /*3510*/  BSYNC B1 ;  /* 0x0000000000017941 */ /* 0x000fea0003800000 */
.L_x_53:
        /* <DEDUP_REMOVED lines=10> */
.L_x_56:
[----:B------:R-:W-:Y:S05]  /*35c0*/  BSYNC B1 ;  /* 0x0000000000017941 */ /* 0x000fea0003800000 */
.L_x_55:
        /* <DEDUP_REMOVED lines=10> */
.L_x_58:
[----:B------:R-:W-:Y:S05]  /*3670*/  BSYNC B1 ;  /* 0x0000000000017941 */ /* 0x000fea0003800000 */
.L_x_57:
        /* <DEDUP_REMOVED lines=9> */
.L_x_60:
[----:B------:R-:W-:Y:S05]  /*3710*/  BSYNC B1 ;  /* 0x0000000000017941 */ /* 0x000fea0003800000 */
.L_x_59:
        /* <DEDUP_REMOVED lines=9> */
.L_x_62:
[----:B------:R-:W-:Y:S05]  /*37b0*/  BSYNC B1 ;  /* 0x0000000000017941 */ /* 0x000fea0003800000 */
.L_x_61:
        /* <DEDUP_REMOVED lines=10> */
.L_x_64:
[----:B------:R-:W-:Y:S05]  /*3860*/  BSYNC B1 ;  /* 0x0000000000017941 */ /* 0x000fea0003800000 */
.L_x_63:
        /* <DEDUP_REMOVED lines=10> */
.L_x_66:
[----:B------:R-:W-:Y:S05]  /*3910*/  BSYNC B1 ;  /* 0x0000000000017941 */ /* 0x000fea0003800000 */
.L_x_65:
        /* <DEDUP_REMOVED lines=9> */
.L_x_68:
[----:B------:R-:W-:Y:S05]  /*39b0*/  BSYNC B1 ;  /* 0x0000000000017941 */ /* 0x000fea0003800000 */
.L_x_67:
        /* <DEDUP_REMOVED lines=9> */
.L_x_70:
[----:B------:R-:W-:Y:S05]  /*3a50*/  BSYNC B1 ;  /* 0x0000000000017941 */ /* 0x000fea0003800000 */
.L_x_69:
        /* <DEDUP_REMOVED lines=10> */
.L_x_72:
[----:B------:R-:W-:Y:S05]  /*3b00*/  BSYNC B1 ;  /* 0x0000000000017941 */ /* 0x000fea0003800000 */
.L_x_71:
        /* <DEDUP_REMOVED lines=10> */
.L_x_74:
[----:B------:R-:W-:Y:S05]  /*3bb0*/  BSYNC B1 ;  /* 0x0000000000017941 */ /* 0x000fea0003800000 */
.L_x_73:
        /* <DEDUP_REMOVED lines=9> */
.L_x_76:
[----:B------:R-:W-:Y:S05]  /*3c50*/  BSYNC B1 ;  /* 0x0000000000017941 */ /* 0x000fea0003800000 */
.L_x_75:
        /* <DEDUP_REMOVED lines=9> */
.L_x_78:
[----:B------:R-:W-:Y:S05]  /*3cf0*/  BSYNC B1 ;  /* 0x0000000000017941 */ /* 0x000fea0003800000 */
.L_x_77:
        /* <DEDUP_REMOVED lines=10> */
.L_x_80:
[----:B------:R-:W-:Y:S05]  /*3da0*/  BSYNC B1 ;  /* 0x0000000000017941 */ /* 0x000fea0003800000 */
.L_x_79:
        /* <DEDUP_REMOVED lines=10> */
.L_x_82:
[----:B------:R-:W-:Y:S05]  /*3e50*/  BSYNC B1 ;  /* 0x0000000000017941 */ /* 0x000fea0003800000 */
.L_x_81:
        /* <DEDUP_REMOVED lines=9> */
.L_x_84:
[----:B------:R-:W-:Y:S05]  /*3ef0*/  BSYNC B1 ;  /* 0x0000000000017941 */ /* 0x000fea0003800000 */
.L_x_83:
        /* <DEDUP_REMOVED lines=9> */
.L_x_86:
[----:B------:R-:W-:Y:S05]  /*3f90*/  BSYNC B1 ;  /* 0x0000000000017941 */ /* 0x000fea0003800000 */
.L_x_85:
        /* <DEDUP_REMOVED lines=10> */
.L_x_88:
[----:B------:R-:W-:Y:S05]  /*4040*/  BSYNC B1 ;  /* 0x0000000000017941 */ /* 0x000fea0003800000 */
.L_x_87:
        /* <DEDUP_REMOVED lines=10> */
.L_x_90:
[----:B------:R-:W-:Y:S05]  /*40f0*/  BSYNC B1 ;  /* 0x0000000000017941 */ /* 0x000fea0003800000 */
.L_x_89:
        /* <DEDUP_REMOVED lines=9> */
.L_x_92:
[----:B------:R-:W-:Y:S05]  /*4190*/  BSYNC B1 ;  /* 0x0000000000017941 */ /* 0x000fea0003800000 */
.L_x_91:
        /* <DEDUP_REMOVED lines=9> */
.L_x_94:
[----:B------:R-:W-:Y:S05]  /*4230*/  BSYNC B1 ;  /* 0x0000000000017941 */ /* 0x000fea0003800000 */
.L_x_93:
        /* <DEDUP_REMOVED lines=10> */
.L_x_96:
[----:B------:R-:W-:Y:S05]  /*42e0*/  BSYNC B1 ;  /* 0x0000000000017941 */ /* 0x000fea0003800000 */
.L_x_95:
        /* <DEDUP_REMOVED lines=10> */
.L_x_98:
[----:B------:R-:W-:Y:S05]  /*4390*/  BSYNC B1 ;  /* 0x0000000000017941 */ /* 0x000fea0003800000 */
.L_x_97:
        /* <DEDUP_REMOVED lines=9> */
.L_x_100:
[----:B------:R-:W-:Y:S05]  /*4430*/  BSYNC B1 ;  /* 0x0000000000017941 */ /* 0x000fea0003800000 */
.L_x_99:
        /* <DEDUP_REMOVED lines=9> */
.L_x_102:
[----:B------:R-:W-:Y:S05]  /*44d0*/  BSYNC B1 ;  /* 0x0000000000017941 */ /* 0x000fea0003800000 */
.L_x_101:
        /* <DEDUP_REMOVED lines=10> */
.L_x_104:
[----:B------:R-:W-:Y:S05]  /*4580*/  BSYNC B1 ;  /* 0x0000000000017941 */ /* 0x000fea0003800000 */
.L_x_103:
        /* <DEDUP_REMOVED lines=10> */
.L_x_106:
[----:B------:R-:W-:Y:S05]  /*4630*/  BSYNC B1 ;  /* 0x0000000000017941 */ /* 0x000fea0003800000 */
.L_x_105:
        /* <DEDUP_REMOVED lines=9> */
.L_x_108:
[----:B------:R-:W-:Y:S05]  /*46d0*/  BSYNC B1 ;  /* 0x0000000000017941 */ /* 0x000fea0003800000 */
.L_x_107:
        /* <DEDUP_REMOVED lines=9> */
.L_x_110:
[----:B------:R-:W-:Y:S05]  /*4770*/  BSYNC B1 ;  /* 0x0000000000017941 */ /* 0x000fea0003800000 */
.L_x_109:
        /* <DEDUP_REMOVED lines=10> */
.L_x_112:
[----:B------:R-:W-:Y:S05]  /*4820*/  BSYNC B1 ;  /* 0x0000000000017941 */ /* 0x000fea0003800000 */
.L_x_111:
        /* <DEDUP_REMOVED lines=10> */
.L_x_114:
[----:B------:R-:W-:Y:S05]  /*48d0*/  BSYNC B1 ;  /* 0x0000000000017941 */ /* 0x000fea0003800000 */
.L_x_113:
        /* <DEDUP_REMOVED lines=9> */
.L_x_116:
[----:B------:R-:W-:Y:S05]  /*4970*/  BSYNC B1 ;  /* 0x0000000000017941 */ /* 0x000fea0003800000 */
.L_x_115:
        /* <DEDUP_REMOVED lines=9> */
.L_x_118:
[----:B------:R-:W-:Y:S05]  /*4a10*/  BSYNC B1 ;  /* 0x0000000000017941 */ /* 0x000fea0003800000 */
.L_x_117:
        /* <DEDUP_REMOVED lines=10> */
.L_x_120:
[----:B------:R-:W-:Y:S05]  /*4ac0*/  BSYNC B1 ;  /* 0x0000000000017941 */ /* 0x000fea0003800000 */
.L_x_119:
        /* <DEDUP_REMOVED lines=10> */
.L_x_122:
[----:B------:R-:W-:Y:S05]  /*4b70*/  BSYNC B1 ;  /* 0x0000000000017941 */ /* 0x000fea0003800000 */
.L_x_121:
        /* <DEDUP_REMOVED lines=9> */
.L_x_124:
[----:B------:R-:W-:Y:S05]  /*4c10*/  BSYNC B1 ;  /* 0x0000000000017941 */ /* 0x000fea0003800000 */
.L_x_123:
        /* <DEDUP_REMOVED lines=9> */
.L_x_126:
[----:B------:R-:W-:Y:S05]  /*4cb0*/  BSYNC B1 ;  /* 0x0000000000017941 */ /* 0x000fea0003800000 */
.L_x_125:
        /* <DEDUP_REMOVED lines=10> */
.L_x_128:
[----:B------:R-:W-:Y:S05]  /*4d60*/  BSYNC B1 ;  /* 0x0000000000017941 */ /* 0x000fea0003800000 */
.L_x_127:
        /* <DEDUP_REMOVED lines=10> */
.L_x_130:
[----:B------:R-:W-:Y:S05]  /*4e10*/  BSYNC B1 ;  /* 0x0000000000017941 */ /* 0x000fea0003800000 */
.L_x_129:
        /* <DEDUP_REMOVED lines=9> */
.L_x_132:
[----:B------:R-:W-:Y:S05]  /*4eb0*/  BSYNC B1 ;  /* 0x0000000000017941 */ /* 0x000fea0003800000 */
.L_x_131:
        /* <DEDUP_REMOVED lines=9> */
.L_x_134:
[----:B------:R-:W-:Y:S05]  /*4f50*/  BSYNC B1 ;  /* 0x0000000000017941 */ /* 0x000fea0003800000 */
.L_x_133:
        /* <DEDUP_REMOVED lines=10> */
.L_x_136:
[----:B------:R-:W-:Y:S05]  /*5000*/  BSYNC B1 ;  /* 0x0000000000017941 */ /* 0x000fea0003800000 */
.L_x_135:
        /* <DEDUP_REMOVED lines=10> */
.L_x_138:
[----:B------:R-:W-:Y:S05]  /*50b0*/  BSYNC B1 ;  /* 0x0000000000017941 */ /* 0x000fea0003800000 */
.L_x_137:
        /* <DEDUP_REMOVED lines=9> */
.L_x_140:
[----:B------:R-:W-:Y:S05]  /*5150*/  BSYNC B1 ;  /* 0x0000000000017941 */ /* 0x000fea0003800000 */
.L_x_139:
        /* <DEDUP_REMOVED lines=9> */
.L_x_142:
[----:B------:R-:W-:Y:S05]  /*51f0*/  BSYNC B1 ;  /* 0x0000000000017941 */ /* 0x000fea0003800000 */
.L_x_141:
        /* <DEDUP_REMOVED lines=10> */
.L_x_144:
[----:B------:R-:W-:Y:S05]  /*52a0*/  BSYNC B1 ;  /* 0x0000000000017941 */ /* 0x000fea0003800000 */
.L_x_143:
        /* <DEDUP_REMOVED lines=10> */
.L_x_146:
[----:B------:R-:W-:Y:S05]  /*5350*/  BSYNC B1 ;  /* 0x0000000000017941 */ /* 0x000fea0003800000 */
.L_x_145:
        /* <DEDUP_REMOVED lines=9> */
.L_x_148:
[----:B------:R-:W-:Y:S05]  /*53f0*/  BSYNC B1 ;  /* 0x0000000000017941 */ /* 0x000fea0003800000 */
.L_x_147:
        /* <DEDUP_REMOVED lines=9> */
.L_x_150:
[----:B------:R-:W-:Y:S05]  /*5490*/  BSYNC B1 ;  /* 0x0000000000017941 */ /* 0x000fea0003800000 */
.L_x_149:
        /* <DEDUP_REMOVED lines=10> */
.L_x_152:
[----:B------:R-:W-:Y:S05]  /*5540*/  BSYNC B1 ;  /* 0x0000000000017941 */ /* 0x000fea0003800000 */
.L_x_151:
        /* <DEDUP_REMOVED lines=10> */
.L_x_154:
[----:B------:R-:W-:Y:S05]  /*55f0*/  BSYNC B1 ;  /* 0x0000000000017941 */ /* 0x000fea0003800000 */
.L_x_153:
        /* <DEDUP_REMOVED lines=9> */
.L_x_156:
[----:B------:R-:W-:Y:S05]  /*5690*/  BSYNC B1 ;  /* 0x0000000000017941 */ /* 0x000fea0003800000 */
.L_x_155:
        /* <DEDUP_REMOVED lines=9> */
.L_x_158:
[----:B------:R-:W-:Y:S05]  /*5730*/  BSYNC B1 ;  /* 0x0000000000017941 */ /* 0x000fea0003800000 */
.L_x_157:
        /* <DEDUP_REMOVED lines=10> */
.L_x_160:
[----:B------:R-:W-:Y:S05]  /*57e0*/  BSYNC B1 ;  /* 0x0000000000017941 */ /* 0x000fea0003800000 */
.L_x_159:
        /* <DEDUP_REMOVED lines=10> */
.L_x_162:
[----:B------:R-:W-:Y:S05]  /*5890*/  BSYNC B1 ;  /* 0x0000000000017941 */ /* 0x000fea0003800000 */
.L_x_161:
        /* <DEDUP_REMOVED lines=9> */
.L_x_164:
[----:B------:R-:W-:Y:S05]  /*5930*/  BSYNC B1 ;  /* 0x0000000000017941 */ /* 0x000fea0003800000 */
.L_x_163:
        /* <DEDUP_REMOVED lines=9> */
.L_x_166:
[----:B------:R-:W-:Y:S05]  /*59d0*/  BSYNC B1 ;  /* 0x0000000000017941 */ /* 0x000fea0003800000 */
.L_x_165:
        /* <DEDUP_REMOVED lines=10> */
.L_x_168:
[----:B------:R-:W-:Y:S05]  /*5a80*/  BSYNC B1 ;  /* 0x0000000000017941 */ /* 0x000fea0003800000 */
.L_x_167:
        /* <DEDUP_REMOVED lines=10> */
.L_x_170:
[----:B------:R-:W-:Y:S05]  /*5b30*/  BSYNC B1 ;  /* 0x0000000000017941 */ /* 0x000fea0003800000 */
.L_x_169:
        /* <DEDUP_REMOVED lines=9> */
.L_x_172:
[----:B------:R-:W-:Y:S05]  /*5bd0*/  BSYNC B1 ;  /* 0x0000000000017941 */ /* 0x000fea0003800000 */
.L_x_171:
        /* <DEDUP_REMOVED lines=9> */
.L_x_174:
[----:B------:R-:W-:Y:S05]  /*5c70*/  BSYNC B1 ;  /* 0x0000000000017941 */ /* 0x000fea0003800000 */
.L_x_173:
        /* <DEDUP_REMOVED lines=10> */
.L_x_176:
[----:B------:R-:W-:Y:S05]  /*5d20*/  BSYNC B1 ;  /* 0x0000000000017941 */ /* 0x000fea0003800000 */
.L_x_175:
        /* <DEDUP_REMOVED lines=10> */
.L_x_178:
[----:B------:R-:W-:Y:S05]  /*5dd0*/  BSYNC B1 ;  /* 0x0000000000017941 */ /* 0x000fea0003800000 */
.L_x_177:
        /* <DEDUP_REMOVED lines=9> */
.L_x_180:
[----:B------:R-:W-:Y:S05]  /*5e70*/  BSYNC B1 ;  /* 0x0000000000017941 */ /* 0x000fea0003800000 */
.L_x_179:
        /* <DEDUP_REMOVED lines=9> */
.L_x_182:
[----:B------:R-:W-:Y:S05]  /*5f10*/  BSYNC B1 ;  /* 0x0000000000017941 */ /* 0x000fea0003800000 */
.L_x_181:
        /* <DEDUP_REMOVED lines=10> */
.L_x_184:
[----:B------:R-:W-:Y:S05]  /*5fc0*/  BSYNC B1 ;  /* 0x0000000000017941 */ /* 0x000fea0003800000 */
.L_x_183:
        /* <DEDUP_REMOVED lines=10> */
.L_x_186:
[----:B------:R-:W-:Y:S05]  /*6070*/  BSYNC B1 ;  /* 0x0000000000017941 */ /* 0x000fea0003800000 */
.L_x_185:
        /* <DEDUP_REMOVED lines=9> */
.L_x_188:
[----:B------:R-:W-:Y:S05]  /*6110*/  BSYNC B1 ;  /* 0x0000000000017941 */ /* 0x000fea0003800000 */
.L_x_187:
        /* <DEDUP_REMOVED lines=9> */
.L_x_190:
[----:B------:R-:W-:Y:S05]  /*61b0*/  BSYNC B1 ;  /* 0x0000000000017941 */ /* 0x000fea0003800000 */
.L_x_189:
        /* <DEDUP_REMOVED lines=10> */
.L_x_192:
[----:B------:R-:W-:Y:S05]  /*6260*/  BSYNC B1 ;  /* 0x0000000000017941 */ /* 0x000fea0003800000 */
.L_x_191:
        /* <DEDUP_REMOVED lines=10> */
.L_x_194:
[----:B------:R-:W-:Y:S05]  /*6310*/  BSYNC B1 ;  /* 0x0000000000017941 */ /* 0x000fea0003800000 */
.L_x_193:
        /* <DEDUP_REMOVED lines=9> */
.L_x_196:
[----:B------:R-:W-:Y:S05]  /*63b0*/  BSYNC B1 ;  /* 0x0000000000017941 */ /* 0x000fea0003800000 */
.L_x_195:
        /* <DEDUP_REMOVED lines=9> */
.L_x_198:
[----:B------:R-:W-:Y:S05]  /*6450*/  BSYNC B1 ;  /* 0x0000000000017941 */ /* 0x000fea0003800000 */
.L_x_197:
        /* <DEDUP_REMOVED lines=10> */
.L_x_200:
[----:B------:R-:W-:Y:S05]  /*6500*/  BSYNC B1 ;  /* 0x0000000000017941 */ /* 0x000fea0003800000 */
.L_x_199:
        /* <DEDUP_REMOVED lines=10> */
.L_x_202:
[----:B------:R-:W-:Y:S05]  /*65b0*/  BSYNC B1 ;  /* 0x0000000000017941 */ /* 0x000fea0003800000 */
.L_x_201:
        /* <DEDUP_REMOVED lines=9> */
.L_x_204:
[----:B------:R-:W-:Y:S05]  /*6650*/  BSYNC B1 ;  /* 0x0000000000017941 */ /* 0x000fea0003800000 */
.L_x_203:
        /* <DEDUP_REMOVED lines=9> */
.L_x_206:
[----:B------:R-:W-:Y:S05]  /*66f0*/  BSYNC B1 ;  /* 0x0000000000017941 */ /* 0x000fea0003800000 */
.L_x_205:
        /* <DEDUP_REMOVED lines=10> */
.L_x_208:
[----:B------:R-:W-:Y:S05]  /*67a0*/  BSYNC B1 ;  /* 0x0000000000017941 */ /* 0x000fea0003800000 */
.L_x_207:
        /* <DEDUP_REMOVED lines=10> */
.L_x_210:
[----:B------:R-:W-:Y:S05]  /*6850*/  BSYNC B1 ;  /* 0x0000000000017941 */ /* 0x000fea0003800000 */
.L_x_209:
        /* <DEDUP_REMOVED lines=9> */
.L_x_212:
[----:B------:R-:W-:Y:S05]  /*68f0*/  BSYNC B1 ;  /* 0x0000000000017941 */ /* 0x000fea0003800000 */
.L_x_211:
        /* <DEDUP_REMOVED lines=9> */
.L_x_214:
[----:B------:R-:W-:Y:S05]  /*6990*/  BSYNC B1 ;  /* 0x0000000000017941 */ /* 0x000fea0003800000 */
.L_x_213:
        /* <DEDUP_REMOVED lines=10> */
.L_x_216:
[----:B------:R-:W-:Y:S05]  /*6a40*/  BSYNC B1 ;  /* 0x0000000000017941 */ /* 0x000fea0003800000 */
.L_x_215:
        /* <DEDUP_REMOVED lines=10> */
.L_x_218:
[----:B------:R-:W-:Y:S05]  /*6af0*/  BSYNC B1 ;  /* 0x0000000000017941 */ /* 0x000fea0003800000 */
.L_x_217:
        /* <DEDUP_REMOVED lines=9> */
.L_x_220:
[----:B------:R-:W-:Y:S05]  /*6b90*/  BSYNC B1 ;  /* 0x0000000000017941 */ /* 0x000fea0003800000 */
.L_x_219:
        /* <DEDUP_REMOVED lines=9> */
.L_x_222:
[----:B------:R-:W-:Y:S05]  /*6c30*/  BSYNC B1 ;  /* 0x0000000000017941 */ /* 0x000fea0003800000 */
.L_x_221:
        /* <DEDUP_REMOVED lines=10> */
.L_x_224:
[----:B------:R-:W-:Y:S05]  /*6ce0*/  BSYNC B1 ;  /* 0x0000000000017941 */ /* 0x000fea0003800000 */
.L_x_223:
        /* <DEDUP_REMOVED lines=10> */
.L_x_226:
[----:B------:R-:W-:Y:S05]  /*6d90*/  BSYNC B1 ;  /* 0x0000000000017941 */ /* 0x000fea0003800000 */
.L_x_225:
        /* <DEDUP_REMOVED lines=9> */
.L_x_228:
[----:B------:R-:W-:Y:S05]  /*6e30*/  BSYNC B1 ;  /* 0x0000000000017941 */ /* 0x000fea0003800000 */
.L_x_227:
        /* <DEDUP_REMOVED lines=9> */
.L_x_230:
[----:B------:R-:W-:Y:S05]  /*6ed0*/  BSYNC B1 ;  /* 0x0000000000017941 */ /* 0x000fea0003800000 */
.L_x_229:
        /* <DEDUP_REMOVED lines=10> */
.L_x_232:
[----:B------:R-:W-:Y:S05]  /*6f80*/  BSYNC B1 ;  /* 0x0000000000017941 */ /* 0x000fea0003800000 */
.L_x_231:
        /* <DEDUP_REMOVED lines=10> */
.L_x_234:
[----:B------:R-:W-:Y:S05]  /*7030*/  BSYNC B1 ;  /* 0x0000000000017941 */ /* 0x000fea0003800000 */
.L_x_233:
        /* <DEDUP_REMOVED lines=9> */
.L_x_236:
[----:B------:R-:W-:Y:S05]  /*70d0*/  BSYNC B1 ;  /* 0x0000000000017941 */ /* 0x000fea0003800000 */
.L_x_235:
        /* <DEDUP_REMOVED lines=9> */
.L_x_238:
[----:B------:R-:W-:Y:S05]  /*7170*/  BSYNC B1 ;  /* 0x0000000000017941 */ /* 0x000fea0003800000 */
.L_x_237:
        /* <DEDUP_REMOVED lines=10> */
.L_x_240:
[----:B------:R-:W-:Y:S05]  /*7220*/  BSYNC B1 ;  /* 0x0000000000017941 */ /* 0x000fea0003800000 */
.L_x_239:
        /* <DEDUP_REMOVED lines=10> */
.L_x_242:
[----:B------:R-:W-:Y:S05]  /*72d0*/  BSYNC B1 ;  /* 0x0000000000017941 */ /* 0x000fea0003800000 */
.L_x_241:
        /* <DEDUP_REMOVED lines=9> */
.L_x_244:
[----:B------:R-:W-:Y:S05]  /*7370*/  BSYNC B1 ;  /* 0x0000000000017941 */ /* 0x000fea0003800000 */
.L_x_243:
        /* <DEDUP_REMOVED lines=9> */
.L_x_246:
[----:B------:R-:W-:Y:S05]  /*7410*/  BSYNC B1 ;  /* 0x0000000000017941 */ /* 0x000fea0003800000 */
.L_x_245:
        /* <DEDUP_REMOVED lines=10> */
.L_x_248:
[----:B------:R-:W-:Y:S05]  /*74c0*/  BSYNC B1 ;  /* 0x0000000000017941 */ /* 0x000fea0003800000 */
.L_x_247:
        /* <DEDUP_REMOVED lines=10> */
.L_x_250:
[----:B------:R-:W-:Y:S05]  /*7570*/  BSYNC B1 ;  /* 0x0000000000017941 */ /* 0x000fea0003800000 */
.L_x_249:
        /* <DEDUP_REMOVED lines=9> */
.L_x_252:
[----:B------:R-:W-:Y:S05]  /*7610*/  BSYNC B1 ;  /* 0x0000000000017941 */ /* 0x000fea0003800000 */
.L_x_251:
        /* <DEDUP_REMOVED lines=9> */
.L_x_254:
[----:B------:R-:W-:Y:S05]  /*76b0*/  BSYNC B1 ;  /* 0x0000000000017941 */ /* 0x000fea0003800000 */
.L_x_253:
        /* <DEDUP_REMOVED lines=10> */
.L_x_256:
[----:B------:R-:W-:Y:S05]  /*7760*/  BSYNC B1 ;  /* 0x0000000000017941 */ /* 0x000fea0003800000 */
.L_x_255:
        /* <DEDUP_REMOVED lines=10> */
.L_x_258:
[----:B------:R-:W-:Y:S05]  /*7810*/  BSYNC B1 ;  /* 0x0000000000017941 */ /* 0x000fea0003800000 */
.L_x_257:
        /* <DEDUP_REMOVED lines=9> */
.L_x_260:
[----:B------:R-:W-:Y:S05]  /*78b0*/  BSYNC B1 ;  /* 0x0000000000017941 */ /* 0x000fea0003800000 */
.L_x_259:
        /* <DEDUP_REMOVED lines=9> */
.L_x_262:
[----:B------:R-:W-:Y:S05]  /*7950*/  BSYNC B1 ;  /* 0x0000000000017941 */ /* 0x000fea0003800000 */
.L_x_261:
        /* <DEDUP_REMOVED lines=10> */
.L_x_264:
[----:B------:R-:W-:Y:S05]  /*7a00*/  BSYNC B1 ;  /* 0x0000000000017941 */ /* 0x000fea0003800000 */
.L_x_263:
        /* <DEDUP_REMOVED lines=10> */
.L_x_266:
[----:B------:R-:W-:Y:S05]  /*7ab0*/  BSYNC B1 ;  /* 0x0000000000017941 */ /* 0x000fea0003800000 */
.L_x_265:
[----:B01--45:R-:W-:Y:S01]  /*7ac0*/  IMAD.U32 R7, R22, 0x10000, RZ ;  /* 0x0001000016077824 */ /* 0x033fe200078e00ff */
        /* <DEDUP_REMOVED lines=8> */
.L_x_268:
[----:B------:R-:W-:Y:S05]  /*7b50*/  BSYNC B1 ;  /* 0x0000000000017941 */ /* 0x000fea0003800000 */
.L_x_267:
[----:B-----5:R-:W-:Y:S01]  /*7b60*/  IMAD.U32 R7, R22, 0x10000, RZ ;  /* 0x0001000016077824 */ /* 0x020fe200078e00ff */
[----:B------:R-:W-:Y:S01]  /*7b70*/  ISETP.GT.AND P0, PT, R3, 0x8, P0 ;  /* 0x000000080300780c */ /* 0x000fe20000704270 */
[----:B------:R-:W-:Y:S01]  /*7b80*/  @P1 IMAD.MOV.U32 R6, RZ, RZ, R10 ;  /* 0x000000ffff061224 */ /* 0x000fe200078e000a */
[----:B------:R-:W-:Y:S01]  /*7b90*/  BSSY B1, `(.L_x_269) ;  /* 0x0000009000017945 */ /* 0x000fe20003800000 */
[----:B------:R-:W-:-:S04]  /*7ba0*/  FMUL R7, R7, R144 ;  /* 0x0000009007077220 */ /* 0x000fc80000400000 */
[----:B------:R-:W-:-:S05]  /*7bb0*/  FFMA R7, R30, R145, R7 ;  /* 0x000000911e077223 */ /* 0x000fca0000000007 */
[----:B------:R-:W-:-:S04]  /*7bc0*/  F2FP.BF16.F32.PACK_AB R7, RZ, R7 ;  /* 0x00000007ff07723e */ /* 0x000fc800000010ff */
[----:B0-----:R-:W-:Y:S01]  /*7bd0*/  PRMT R0, R7, 0x7610, R0 ;  /* 0x0000761007007816 */ /* 0x001fe20000000000 */
[----:B------:R-:W-:-:S05]  /*7be0*/  @P1 IMAD.MOV.U32 R7, RZ, RZ, R11 ;  /* 0x000000ffff071224 */ /* 0x000fca00078e000b */
[----:B------:R0:W-:Y:S01]  /*7bf0*/  @P1 STG.E.U16 desc[UR36][R6.64+0x1d0], R0 ;  /* 0x0001d00006001986 */ /* 0x0001e2000c101524 */
[----:B------:R-:W-:Y:S05]  /*7c00*/  @!P0 BRA `(.L_x_270) ;  /* 0x0000000000048947 */ /* 0x000fea0003800000 */
[----:B------:R4:W5:Y:S02]  /*7c10*/  LDG.E.LTC128B.U16 R22, desc[UR36][R4.64+0x1d2] ;  /* 0x0001d22404167981 */ /* 0x000964000c1e1520 */
.L_x_270:
[----:B------:R-:W-:Y:S05]  /*7c20*/  BSYNC B1 ;  /* 0x0000000000017941 */ /* 0x000fea0003800000 */
.L_x_269:
[----:B------:R-:W-:Y:S05]  /*7c30*/  @!P0 BRA `(.L_x_271) ;  /* 0x0000002800808947 */ /* 0x000fea0003800000 */
[----:B-----5:R-:W-:-:S04]  /*7c40*/  IMAD.U32 R3, R22, 0x10000, RZ ;  /* 0x0001000016037824 */ /* 0x020fc800078e00ff */
[----:B0-----:R-:W-:-:S04]  /*7c50*/  FMUL R0, R3, R144 ;  /* 0x0000009003007220 */ /* 0x001fc80000400000 */
[----:B------:R-:W-:-:S05]  /*7c60*/  FFMA R0, R31, R145, R0 ;  /* 0x000000911f007223 */ /* 0x000fca0000000000 */
[----:B------:R-:W-:-:S05]  /*7c70*/  F2FP.BF16.F32.PACK_AB R0, RZ, R0 ;  /* 0x00000000ff00723e */ /* 0x000fca00000010ff */
[----:B------:R0:W-:Y:S01]  /*7c80*/  STG.E.U16 desc[UR36][R10.64+0x1d2], R0 ;  /* 0x0001d2000a007986 */ /* 0x0001e2000c101524 */
[----:B------:R-:W-:Y:S05]  /*7c90*/  BRA `(.L_x_271) ;  /* 0x0000002800687947 */ /* 0x000fea0003800000 */
.L_x_34:
[----:B------:R-:W-:Y:S01]  /*7ca0*/  ULDC.64 UR4, c[0x0][0x5c0] ;  /* 0x0001700000047ab9 */ /* 0x000fe20000000a00 */
[----:B------:R-:W-:Y:S01]  /*7cb0*/  ISETP.GT.AND P3, PT, R0, 0x1, PT ;  /* 0x000000010000780c */ /* 0x000fe20003f64270 */
[-C--:B------:R-:W-:Y:S01]  /*7cc0*/  FMUL R136, R136, R145.reuse ;  /* 0x0000009188887220 */ /* 0x080fe20000400000 */
[----:B------:R-:W-:Y:S01]  /*7cd0*/  LEA R8, P0, R6, UR4, 0x1 ;  /* 0x0000000406087c11 */ /* 0x000fe2000f8008ff */
[-C--:B------:R-:W-:Y:S01]  /*7ce0*/  FMUL R137, R137, R145.reuse ;  /* 0x0000009189897220 */ /* 0x080fe20000400000 */
[----:B------:R-:W-:Y:S01]  /*7cf0*/  SHF.L.U64.HI R5, R4, 0x4, R5 ;  /* 0x0000000404057819 */ /* 0x000fe20000010205 */
[-C--:B------:R-:W-:Y:S01]  /*7d00*/  FMUL R138, R138, R145.reuse ;  /* 0x000000918a8a7220 */ /* 0x080fe20000400000 */
[----:B------:R-:W-:Y:S01]  /*7d10*/  LEA.HI.X R9, R6, UR5, R9, 0x1, P0 ;  /* 0x0000000506097c11 */ /* 0x000fe200080f0c09 */
[-C--:B------:R-:W-:Y:S01]  /*7d20*/  FMUL R139, R139, R145.reuse ;  /* 0x000000918b8b7220 */ /* 0x080fe20000400000 */
[----:B------:R-:W-:Y:S01]  /*7d30*/  ISETP.GT.AND P0, PT, R3, RZ, P3 ;  /* 0x000000ff0300720c */ /* 0x000fe20001f04270 */
[-C--:B------:R-:W-:Y:S01]  /*7d40*/  FMUL R140, R140, R145.reuse ;  /* 0x000000918c8c7220 */ /* 0x080fe20000400000 */
[----:B------:R-:W-:Y:S01]  /*7d50*/  F2FP.BF16.F32.PACK_AB R136, RZ, R136 ;  /* 0x00000088ff88723e */ /* 0x000fe200000010ff */
[----:B------:R-:W-:Y:S01]  /*7d60*/  FMUL R141, R141, R145 ;  /* 0x000000918d8d7220 */ /* 0x000fe20000400000 */
[----:B------:R-:W-:Y:S01]  /*7d70*/  F2FP.BF16.F32.PACK_AB R137, RZ, R137 ;  /* 0x00000089ff89723e */ /* 0x000fe200000010ff */
[-C--:B------:R-:W-:Y:S01]  /*7d80*/  FMUL R142, R142, R145.reuse ;  /* 0x000000918e8e7220 */ /* 0x080fe20000400000 */
[----:B------:R-:W-:Y:S01]  /*7d90*/  LEA R4, P4, R4, R8, 0x4 ;  /* 0x0000000804047211 */ /* 0x000fe200078820ff */
[----:B------:R-:W-:Y:S01]  /*7da0*/  @P2 STG.E.U16 desc[UR36][R8.64], R136 ;  /* 0x0000008808002986 */ /* 0x000fe2000c101524 */
[----:B------:R-:W-:Y:S01]  /*7db0*/  ISETP.GT.AND P2, PT, R0, 0x8, PT ;  /* 0x000000080000780c */ /* 0x000fe20003f44270 */
[-C--:B------:R-:W-:Y:S01]  /*7dc0*/  FMUL R143, R143, R145.reuse ;  /* 0x000000918f8f7220 */ /* 0x080fe20000400000 */
[----:B------:R-:W-:Y:S01]  /*7dd0*/  ISETP.GT.AND P1, PT, R3, 0x8, P1 ;  /* 0x000000080300780c */ /* 0x000fe20000f24270 */
[--C-:B------:R-:W-:Y:S01]  /*7de0*/  IMAD.X R5, R5, 0x1, R9.reuse, P4 ;  /* 0x0000000105057824 */ /* 0x100fe200020e0609 */
[C---:B------:R-:W-:Y:S01]  /*7df0*/  ISETP.GT.AND P5, PT, R3.reuse, RZ, P2 ;  /* 0x000000ff0300720c */ /* 0x040fe200017a4270 */
[--C-:B------:R-:W-:Y:S01]  /*7e00*/  @P0 IMAD.MOV.U32 R6, RZ, RZ, R8.reuse ;  /* 0x000000ffff060224 */ /* 0x100fe200078e0008 */
[----:B------:R-:W-:Y:S01]  /*7e10*/  ISETP.GT.AND P3, PT, R3, 0x8, P3 ;  /* 0x000000080300780c */ /* 0x000fe20001f64270 */
[--C-:B------:R-:W-:Y:S01]  /*7e20*/  @P0 IMAD.MOV.U32 R7, RZ, RZ, R9.reuse ;  /* 0x000000ffff070224 */ /* 0x100fe200078e0009 */
[----:B------:R-:W-:Y:S01]  /*7e30*/  F2FP.BF16.F32.PACK_AB R138, RZ, R138 ;  /* 0x0000008aff8a723e */ /* 0x000fe200000010ff */
[----:B------:R-:W-:Y:S01]  /*7e40*/  FMUL R128, R128, R145 ;  /* 0x0000009180807220 */ /* 0x000fe20000400000 */
[----:B------:R-:W-:Y:S01]  /*7e50*/  F2FP.BF16.F32.PACK_AB R139, RZ, R139 ;  /* 0x0000008bff8b723e */ /* 0x000fe200000010ff */
[-C--:B------:R-:W-:Y:S01]  /*7e60*/  FMUL R129, R129, R145.reuse ;  /* 0x0000009181817220 */ /* 0x080fe20000400000 */
[----:B------:R0:W-:Y:S01]  /*7e70*/  @P0 STG.E.U16 desc[UR36][R6.64+0x2], R137 ;  /* 0x0000028906000986 */ /* 0x0001e2000c101524 */
[----:B------:R-:W-:Y:S01]  /*7e80*/  ISETP.GT.AND P0, PT, R0, 0x9, PT ;  /* 0x000000090000780c */ /* 0x000fe20003f04270 */
[-C--:B------:R-:W-:Y:S01]  /*7e90*/  FMUL R130, R130, R145.reuse ;  /* 0x0000009182827220 */ /* 0x080fe20000400000 */
[----:B------:R-:W-:Y:S01]  /*7ea0*/  F2FP.BF16.F32.PACK_AB R140, RZ, R140 ;  /* 0x0000008cff8c723e */ /* 0x000fe200000010ff */
[----:B------:R-:W-:Y:S01]  /*7eb0*/  @P1 STG.E.U16 desc[UR36][R4.64], R138 ;  /* 0x0000008a04001986 */ /* 0x000fe2000c101524 */
[----:B------:R-:W-:Y:S01]  /*7ec0*/  ISETP.GT.AND P4, PT, R3, RZ, P0 ;  /* 0x000000ff0300720c */ /* 0x000fe20000784270 */
[----:B------:R-:W-:Y:S01]  /*7ed0*/  FMUL R131, R131, R145 ;  /* 0x0000009183837220 */ /* 0x000fe20000400000 */
[----:B------:R-:W-:Y:S01]  /*7ee0*/  ISETP.GT.AND P1, PT, R0, 0x10, PT ;  /* 0x000000100000780c */ /* 0x000fe20003f24270 */
[----:B------:R-:W-:Y:S01]  /*7ef0*/  @P3 STG.E.U16 desc[UR36][R4.64+0x2], R139 ;  /* 0x0000028b04003986 */ /* 0x000fe2000c101524 */
[----:B------:R-:W-:Y:S01]  /*7f00*/  F2FP.BF16.F32.PACK_AB R141, RZ, R141 ;  /* 0x0000008dff8d723e */ /* 0x000fe200000010ff */
[-C--:B------:R-:W-:Y:S01]  /*7f10*/  FMUL R132, R132, R145.reuse ;  /* 0x0000009184847220 */ /* 0x080fe20000400000 */
[C---:B------:R-:W-:Y:S01]  /*7f20*/  ISETP.GT.AND P2, PT, R3.reuse, 0x8, P2 ;  /* 0x000000080300780c */ /* 0x040fe20001744270 */
[--C-:B0-----:R-:W-:Y:S01]  /*7f30*/  @P5 IMAD.MOV.U32 R6, RZ, RZ, R8.reuse ;  /* 0x000000ffff065224 */ /* 0x101fe200078e0008 */
[----:B------:R-:W-:Y:S01]  /*7f40*/  ISETP.GT.AND P3, PT, R3, 0x8, P0 ;  /* 0x000000080300780c */ /* 0x000fe20000764270 */
[--C-:B------:R-:W-:Y:S01]  /*7f50*/  @P5 IMAD.MOV.U32 R7, RZ, RZ, R9.reuse ;  /* 0x000000ffff075224 */ /* 0x100fe200078e0009 */
[----:B------:R-:W-:Y:S01]  /*7f60*/  ISETP.GT.AND P0, PT, R0, 0x11, PT ;  /* 0x000000110000780c */ /* 0x000fe20003f04270 */
[-C--:B------:R-:W-:Y:S01]  /*7f70*/  FMUL R133, R133, R145.reuse ;  /* 0x0000009185857220 */ /* 0x080fe20000400000 */
[----:B------:R-:W-:Y:S01]  /*7f80*/  F2FP.BF16.F32.PACK_AB R142, RZ, R142 ;  /* 0x0000008eff8e723e */ /* 0x000fe200000010ff */
[-C--:B------:R-:W-:Y:S01]  /*7f90*/  FMUL R134, R134, R145.reuse ;  /* 0x0000009186867220 */ /* 0x080fe20000400000 */
[----:B------:R0:W-:Y:S01]  /*7fa0*/  @P5 STG.E.U16 desc[UR36][R6.64+0x10], R140 ;  /* 0x0000108c06005986 */ /* 0x0001e2000c101524 */
[----:B------:R-:W-:Y:S01]  /*7fb0*/  ISETP.GT.AND P5, PT, R3, RZ, P1 ;  /* 0x000000ff0300720c */ /* 0x000fe20000fa4270 */
[----:B------:R-:W-:Y:S01]  /*7fc0*/  FMUL R135, R135, R145 ;  /* 0x0000009187877220 */ /* 0x000fe20000400000 */
[----:B------:R-:W-:Y:S01]  /*7fd0*/  F2FP.BF16.F32.PACK_AB R143, RZ, R143 ;  /* 0x0000008fff8f723e */ /* 0x000fe200000010ff */
[-C--:B------:R-:W-:Y:S01]  /*7fe0*/  FMUL R120, R120, R145.reuse ;  /* 0x0000009178787220 */ /* 0x080fe20000400000 */
[----:B------:R-:W-:Y:S01]  /*7ff0*/  F2FP.BF16.F32.PACK_AB R128, RZ, R128 ;  /* 0x00000080ff80723e */ /* 0x000fe200000010ff */
[----:B------:R-:W-:Y:S01]  /*8000*/  FMUL R121, R121, R145 ;  /* 0x0000009179797220 */ /* 0x000fe20000400000 */
[----:B------:R-:W-:Y:S01]  /*8010*/  F2FP.BF16.F32.PACK_AB R129, RZ, R129 ;  /* 0x00000081ff81723e */ /* 0x000fe200000010ff */
[-C--:B------:R-:W-:Y:S01]  /*8020*/  FMUL R122, R122, R145.reuse ;  /* 0x000000917a7a7220 */ /* 0x080fe20000400000 */
[----:B------:R-:W-:Y:S01]  /*8030*/  ISETP.GT.AND P1, PT, R3, 0x8, P1 ;  /* 0x000000080300780c */ /* 0x000fe20000f24270 */
[----:B------:R-:W-:Y:S01]  /*8040*/  FMUL R123, R123, R145 ;  /* 0x000000917b7b7220 */ /* 0x000fe20000400000 */
[----:B------:R-:W-:Y:S01]  /*8050*/  F2FP.BF16.F32.PACK_AB R130, RZ, R130 ;  /* 0x00000082ff82723e */ /* 0x000fe200000010ff */
[--C-:B0-----:R-:W-:Y:S01]  /*8060*/  @P4 IMAD.MOV.U32 R6, RZ, RZ, R8.reuse ;  /* 0x000000ffff064224 */ /* 0x101fe200078e0008 */
[----:B------:R-:W-:Y:S01]  /*8070*/  F2FP.BF16.F32.PACK_AB R131, RZ, R131 ;  /* 0x00000083ff83723e */ /* 0x000fe200000010ff */
[--C-:B------:R-:W-:Y:S01]  /*8080*/  @P4 IMAD.MOV.U32 R7, RZ, RZ, R9.reuse ;  /* 0x000000ffff074224 */ /* 0x100fe200078e0009 */
[----:B------:R-:W-:Y:S01]  /*8090*/  F2FP.BF16.F32.PACK_AB R132, RZ, R132 ;  /* 0x00000084ff84723e */ /* 0x000fe200000010ff */
[----:B------:R-:W-:Y:S01]  /*80a0*/  FMUL R124, R124, R145 ;  /* 0x000000917c7c7220 */ /* 0x000fe20000400000 */
[----:B------:R-:W-:Y:S01]  /*80b0*/  F2FP.BF16.F32.PACK_AB R133, RZ, R133 ;  /* 0x00000085ff85723e */ /* 0x000fe200000010ff */
[-C--:B------:R-:W-:Y:S01]  /*80c0*/  FMUL R125, R125, R145.reuse ;  /* 0x000000917d7d7220 */ /* 0x080fe20000400000 */
[----:B------:R0:W-:Y:S01]  /*80d0*/  @P4 STG.E.U16 desc[UR36][R6.64+0x12], R141 ;  /* 0x0000128d06004986 */ /* 0x0001e2000c101524 */
[----:B------:R-:W-:Y:S01]  /*80e0*/  ISETP.GT.AND P4, PT, R3, RZ, P0 ;  /* 0x000000ff0300720c */ /* 0x000fe20000784270 */
[-C--:B------:R-:W-:Y:S01]  /*80f0*/  FMUL R126, R126, R145.reuse ;  /* 0x000000917e7e7220 */ /* 0x080fe20000400000 */
[----:B------:R-:W-:Y:S01]  /*8100*/  F2FP.BF16.F32.PACK_AB R134, RZ, R134 ;  /* 0x00000086ff86723e */ /* 0x000fe200000010ff */
[----:B------:R-:W-:Y:S01]  /*8110*/  @P2 STG.E.U16 desc[UR36][R4.64+0x10], R142 ;  /* 0x0000108e04002986 */ /* 0x000fe2000c101524 */
[----:B------:R-:W-:Y:S01]  /*8120*/  ISETP.GT.AND P2, PT, R0, 0x18, PT ;  /* 0x000000180000780c */ /* 0x000fe20003f44270 */
[----:B------:R-:W-:Y:S01]  /*8130*/  FMUL R127, R127, R145 ;  /* 0x000000917f7f7220 */ /* 0x000fe20000400000 */
[----:B------:R-:W-:Y:S01]  /*8140*/  F2FP.BF16.F32.PACK_AB R135, RZ, R135 ;  /* 0x00000087ff87723e */ /* 0x000fe200000010ff */
[----:B------:R-:W-:Y:S01]  /*8150*/  @P3 STG.E.U16 desc[UR36][R4.64+0x12], R143 ;  /* 0x0000128f04003986 */ /* 0x000fe2000c101524 */
[----:B------:R-:W-:Y:S01]  /*8160*/  ISETP.GT.AND P3, PT, R3, 0x8, P0 ;  /* 0x000000080300780c */ /* 0x000fe20000764270 */
[----:B------:R-:W-:Y:S01]  /*8170*/  FMUL R112, R112, R145 ;  /* 0x0000009170707220 */ /* 0x000fe20000400000 */
[----:B------:R-:W-:Y:S01]  /*8180*/  ISETP.GT.AND P0, PT, R0, 0x19, PT ;  /* 0x000000190000780c */ /* 0x000fe20003f04270 */
[--C-:B0-----:R-:W-:Y:S01]  /*8190*/  @P5 IMAD.MOV.U32 R6, RZ, RZ, R8.reuse ;  /* 0x000000ffff065224 */ /* 0x101fe200078e0008 */
[----:B------:R-:W-:Y:S01]  /*81a0*/  F2FP.BF16.F32.PACK_AB R120, RZ, R120 ;  /* 0x00000078ff78723e */ /* 0x000fe200000010ff */
[--C-:B------:R-:W-:Y:S01]  /*81b0*/  @P5 IMAD.MOV.U32 R7, RZ, RZ, R9.reuse ;  /* 0x000000ffff075224 */ /* 0x100fe200078e0009 */
[----:B------:R-:W-:Y:S01]  /*81c0*/  F2FP.BF16.F32.PACK_AB R121, RZ, R121 ;  /* 0x00000079ff79723e */ /* 0x000fe200000010ff */
        /* <DEDUP_REMOVED lines=12> */
[----:B------:R-:W-:Y:S01]  /*8290*/  F2FP.BF16.F32.PACK_AB R126, RZ, R126 ;  /* 0x0000007eff7e723e */ /* 0x000fe200000010ff */
[----:B------:R-:W-:Y:S01]  /*82a0*/  FMUL R119, R119, R145 ;  /* 0x0000009177777220 */ /* 0x000fe20000400000 */
[----:B------:R-:W-:Y:S01]  /*82b0*/  F2FP.BF16.F32.PACK_AB R127, RZ, R127 ;  /* 0x0000007fff7f723e */ /* 0x000fe200000010ff */
        /* <DEDUP_REMOVED lines=8> */
[C---:B------:R-:W-:Y:S01]  /*8340*/  ISETP.GT.AND P4, PT, R3.reuse, RZ, P0 ;  /* 0x000000ff0300720c */ /* 0x040fe20000784270 */
[----:B------:R-:W-:Y:S01]  /*8350*/  FMUL R106, R106, R145 ;  /* 0x000000916a6a7220 */ /* 0x000fe20000400000 */
[----:B------:R-:W-:Y:S01]  /*8360*/  F2FP.BF16.F32.PACK_AB R115, RZ, R115 ;  /* 0x00000073ff73723e */ /* 0x000fe200000010ff */
[----:B------:R-:W-:Y:S01]  /*8370*/  @P1 STG.E.U16 desc[UR36][R4.64+0x20], R130 ;  /* 0x0000208204001986 */ /* 0x000fe2000c101524 */
[----:B------:R-:W-:Y:S01]  /*8380*/  ISETP.GT.AND P1, PT, R3, 0x8, P2 ;  /* 0x000000080300780c */ /* 0x000fe20001724270 */
[-C--:B------:R-:W-:Y:S01]  /*8390*/  FMUL R107, R107, R145.reuse ;  /* 0x000000916b6b7220 */ /* 0x080fe20000400000 */
[----:B------:R-:W-:Y:S01]  /*83a0*/  ISETP.GT.AND P2, PT, R0, 0x20, PT ;  /* 0x000000200000780c */ /* 0x000fe20003f44270 */
        /* <DEDUP_REMOVED lines=251> */
[----:B0-----:R-:W-:Y:S01]  /*9360*/  @P4 IMAD.MOV.U32 R6, RZ, RZ, R8 ;  /* 0x000000ffff064224 */ /* 0x001fe200078e0008 */
[----:B------:R-:W-:Y:S01]  /*9370*/  F2FP.BF16.F32.PACK_AB R36, RZ, R36 ;  /* 0x00000024ff24723e */ /* 0x000fe200000010ff */
[----:B------:R-:W-:Y:S01]  /*9380*/  @P4 IMAD.MOV.U32 R7, RZ, RZ, R9 ;  /* 0x000000ffff074224 */ /* 0x000fe200078e0009 */
        /* <DEDUP_REMOVED lines=10> */
[----:B------:R-:W-:Y:S01]  /*9430*/  FMUL R31, R31, R145 ;  /* 0x000000911f1f7220 */ /* 0x000fe20000400000 */
[----:B------:R-:W-:Y:S01]  /*9440*/  ISETP.GT.AND P2, PT, R0, 0x58, PT ;  /* 0x000000580000780c */ /* 0x000fe20003f44270 */
[----:B------:R-:W-:Y:S01]  /*9450*/  @P3 STG.E.U16 desc[UR36][R4.64+0x92], R111 ;  /* 0x0000926f04003986 */ /* 0x000fe2000c101524 */
[----:B------:R-:W-:-:S02]  /*9460*/  ISETP.GT.AND P3, PT, R3, 0x8, P0 ;  /* 0x000000080300780c */ /* 0x000fc40000764270 */
[----:B------:R-:W-:Y:S01]  /*9470*/  ISETP.GT.AND P0, PT, R0, 0x59, PT ;  /* 0x000000590000780c */ /* 0x000fe20003f04270 */
[----:B0-----:R-:W-:Y:S01]  /*9480*/  @P5 IMAD.MOV.U32 R6, RZ, RZ, R8 ;  /* 0x000000ffff065224 */ /* 0x001fe200078e0008 */
[----:B------:R-:W-:Y:S01]  /*9490*/  F2FP.BF16.F32.PACK_AB R24, RZ, R24 ;  /* 0x00000018ff18723e */ /* 0x000fe200000010ff */
[----:B------:R-:W-:Y:S01]  /*94a0*/  @P5 IMAD.MOV.U32 R7, RZ, RZ, R9 ;  /* 0x000000ffff075224 */ /* 0x000fe200078e0009 */
[----:B------:R-:W-:Y:S02]  /*94b0*/  F2FP.BF16.F32.PACK_AB R25, RZ, R25 ;  /* 0x00000019ff19723e */ /* 0x000fe400000010ff */
[----:B------:R-:W-:Y:S02]  /*94c0*/  F2FP.BF16.F32.PACK_AB R26, RZ, R26 ;  /* 0x0000001aff1a723e */ /* 0x000fe400000010ff */
[----:B------:R0:W-:Y:S01]  /*94d0*/  @P5 STG.E.U16 desc[UR36][R6.64+0xa0], R96 ;  /* 0x0000a06006005986 */ /* 0x0001e2000c101524 */
[----:B------:R-:W-:Y:S02]  /*94e0*/  ISETP.GT.AND P5, PT, R3, RZ, P2 ;  /* 0x000000ff0300720c */ /* 0x000fe400017a4270 */
[----:B------:R-:W-:-:S02]  /*94f0*/  F2FP.BF16.F32.PACK_AB R27, RZ, R27 ;  /* 0x0000001bff1b723e */ /* 0x000fc400000010ff */
[----:B------:R-:W-:Y:S02]  /*9500*/  F2FP.BF16.F32.PACK_AB R28, RZ, R28 ;  /* 0x0000001cff1c723e */ /* 0x000fe400000010ff */
[----:B------:R-:W-:Y:S02]  /*9510*/  F2FP.BF16.F32.PACK_AB R29, RZ, R29 ;  /* 0x0000001dff1d723e */ /* 0x000fe400000010ff */
[----:B------:R-:W-:Y:S02]  /*9520*/  F2FP.BF16.F32.PACK_AB R30, RZ, R30 ;  /* 0x0000001eff1e723e */ /* 0x000fe400000010ff */
[----:B------:R-:W-:Y:S01]  /*9530*/  F2FP.BF16.F32.PACK_AB R31, RZ, R31 ;  /* 0x0000001fff1f723e */ /* 0x000fe200000010ff */
[----:B0-----:R-:W-:Y:S02]  /*9540*/  @P4 IMAD.MOV.U32 R6, RZ, RZ, R8 ;  /* 0x000000ffff064224 */ /* 0x001fe400078e0008 */
[----:B------:R-:W-:-:S05]  /*9550*/  @P4 IMAD.MOV.U32 R7, RZ, RZ, R9 ;  /* 0x000000ffff074224 */ /* 0x000fca00078e0009 */
[----:B------:R0:W-:Y:S01]  /*9560*/  @P4 STG.E.U16 desc[UR36][R6.64+0xa2], R97 ;  /* 0x0000a26106004986 */ /* 0x0001e2000c101524 */
[----:B------:R-:W-:-:S03]  /*9570*/  ISETP.GT.AND P4, PT, R3, RZ, P0 ;  /* 0x000000ff0300720c */ /* 0x000fc60000784270 */
[----:B------:R-:W-:Y:S01]  /*9580*/  @P1 STG.E.U16 desc[UR36][R4.64+0xa0], R98 ;  /* 0x0000a06204001986 */ /* 0x000fe2000c101524 */
[C---:B------:R-:W-:Y:S02]  /*9590*/  ISETP.GT.AND P1, PT, R3.reuse, 0x8, P2 ;  /* 0x000000080300780c */ /* 0x040fe40001724270 */
[C---:B------:R-:W-:Y:S01]  /*95a0*/  ISETP.GT.AND P2, PT, R0.reuse, 0x60, PT ;  /* 0x000000600000780c */ /* 0x040fe20003f44270 */
[----:B------:R-:W-:Y:S01]  /*95b0*/  @P3 STG.E.U16 desc[UR36][R4.64+0xa2], R99 ;  /* 0x0000a26304003986 */ /* 0x000fe2000c101524 */
[----:B------:R-:W-:Y:S02]  /*95c0*/  ISETP.GT.AND P3, PT, R3, 0x8, P0 ;  /* 0x000000080300780c */ /* 0x000fe40000764270 */
[----:B------:R-:W-:Y:S01]  /*95d0*/  ISETP.GT.AND P0, PT, R0, 0x61, PT ;  /* 0x000000610000780c */ /* 0x000fe20003f04270 */
[----:B0-----:R-:W-:Y:S02]  /*95e0*/  @P5 IMAD.MOV.U32 R6, RZ, RZ, R8 ;  /* 0x000000ffff065224 */ /* 0x001fe400078e0008 */
[----:B------:R-:W-:-:S05]  /*95f0*/  @P5 IMAD.MOV.U32 R7, RZ, RZ, R9 ;  /* 0x000000ffff075224 */ /* 0x000fca00078e0009 */
[----:B------:R0:W-:Y:S01]  /*9600*/  @P5 STG.E.U16 desc[UR36][R6.64+0xb0], R100 ;  /* 0x0000b06406005986 */ /* 0x0001e2000c101524 */
[----:B------:R-:W-:Y:S01]  /*9610*/  ISETP.GT.AND P5, PT, R3, RZ, P2 ;  /* 0x000000ff0300720c */ /* 0x000fe200017a4270 */
        /* <DEDUP_REMOVED lines=181> */
[C---:B------:R-:W-:Y:S02]  /*a170*/  ISETP.GT.AND P5, PT, R3.reuse, RZ, P2 ;  /* 0x000000ff0300720c */ /* 0x040fe400017a4270 */
[----:B------:R-:W-:Y:S01]  /*a180*/  ISETP.GT.AND P2, PT, R3, 0x8, P2 ;  /* 0x000000080300780c */ /* 0x000fe20001744270 */
[----:B0-----:R-:W-:Y:S02]  /*a190*/  @P4 IMAD.MOV.U32 R6, RZ, RZ, R8 ;  /* 0x000000ffff064224 */ /* 0x001fe400078e0008 */
[----:B------:R-:W-:-:S05]  /*a1a0*/  @P4 IMAD.MOV.U32 R7, RZ, RZ, R9 ;  /* 0x000000ffff074224 */ /* 0x000fca00078e0009 */
[----:B------:R0:W-:Y:S01]  /*a1b0*/  @P4 STG.E.U16 desc[UR36][R6.64+0x182], R41 ;  /* 0x0001822906004986 */ /* 0x0001e2000c101524 */
[C---:B------:R-:W-:Y:S02]  /*a1c0*/  ISETP.GT.AND P4, PT, R3.reuse, RZ, P0 ;  /* 0x000000ff0300720c */ /* 0x040fe40000784270 */
[----:B------:R-:W-:Y:S01]  /*a1d0*/  ISETP.GT.AND P0, PT, R3, 0x8, P0 ;  /* 0x000000080300780c */ /* 0x000fe20000704270 */
[----:B------:R-:W-:Y:S01]  /*a1e0*/  @P1 STG.E.U16 desc[UR36][R4.64+0x180], R42 ;  /* 0x0001802a04001986 */ /* 0x000fe2000c101524 */
[----:B------:R-:W-:-:S03]  /*a1f0*/  ISETP.GT.AND P1, PT, R0, 0xd1, PT ;  /* 0x000000d10000780c */ /* 0x000fc60003f24270 */
[----:B------:R-:W-:Y:S01]  /*a200*/  @P3 STG.E.U16 desc[UR36][R4.64+0x182], R43 ;  /* 0x0001822b04003986 */ /* 0x000fe2000c101524 */
        /* <DEDUP_REMOVED lines=9> */
[----:B------:R-:W-:Y:S04]  /*a2a0*/  @P2 STG.E.U16 desc[UR36][R4.64+0x190], R46 ;  /* 0x0001902e04002986 */ /* 0x000fe8000c101524 */
[----:B------:R-:W-:Y:S01]  /*a2b0*/  @P0 STG.E.U16 desc[UR36][R4.64+0x192], R47 ;  /* 0x0001922f04000986 */ /* 0x000fe2000c101524 */
[----:B------:R-:W-:Y:S01]  /*a2c0*/  ISETP.GT.AND P0, PT, R3, 0x8, P3 ;  /* 0x000000080300780c */ /* 0x000fe20001f04270 */
[----:B0-----:R-:W-:Y:S02]  /*a2d0*/  @P5 IMAD.MOV.U32 R6, RZ, RZ, R8 ;  /* 0x000000ffff065224 */ /* 0x001fe400078e0008 */
[----:B------:R-:W-:-:S05]  /*a2e0*/  @P5 IMAD.MOV.U32 R7, RZ, RZ, R9 ;  /* 0x000000ffff075224 */ /* 0x000fca00078e0009 */
[----:B------:R0:W-:Y:S01]  /*a2f0*/  @P5 STG.E.U16 desc[UR36][R6.64+0x1a0], R32 ;  /* 0x0001a02006005986 */ /* 0x0001e2000c101524 */
[----:B------:R-:W-:Y:S02]  /*a300*/  ISETP.GT.AND P5, PT, R3, 0x8, P1 ;  /* 0x000000080300780c */ /* 0x000fe40000fa4270 */
[----:B------:R-:W-:-:S04]  /*a310*/  ISETP.GT.AND P1, PT, R0, 0xd9, PT ;  /* 0x000000d90000780c */ /* 0x000fc80003f24270 */
[----:B------:R-:W-:Y:S01]  /*a320*/  ISETP.GT.AND P3, PT, R3, RZ, P1 ;  /* 0x000000ff0300720c */ /* 0x000fe20000f64270 */
[----:B0-----:R-:W-:Y:S02]  /*a330*/  @P4 IMAD.MOV.U32 R6, RZ, RZ, R8 ;  /* 0x000000ffff064224 */ /* 0x001fe400078e0008 */
[----:B------:R-:W-:-:S05]  /*a340*/  @P4 IMAD.MOV.U32 R7, RZ, RZ, R9 ;  /* 0x000000ffff074224 */ /* 0x000fca00078e0009 */
[----:B------:R0:W-:Y:S01]  /*a350*/  @P4 STG.E.U16 desc[UR36][R6.64+0x1a2], R33 ;  /* 0x0001a22106004986 */ /* 0x0001e2000c101524 */
[----:B------:R-:W-:-:S03]  /*a360*/  ISETP.GT.AND P4, PT, R0, 0xd8, PT ;  /* 0x000000d80000780c */ /* 0x000fc60003f84270 */
[----:B------:R-:W-:Y:S01]  /*a370*/  @P0 STG.E.U16 desc[UR36][R4.64+0x1a0], R34 ;  /* 0x0001a02204000986 */ /* 0x000fe2000c101524 */
[C---:B------:R-:W-:Y:S02]  /*a380*/  ISETP.GT.AND P2, PT, R3.reuse, RZ, P4 ;  /* 0x000000ff0300720c */ /* 0x040fe40002744270 */
[C---:B------:R-:W-:Y:S01]  /*a390*/  ISETP.GT.AND P4, PT, R3.reuse, 0x8, P4 ;  /* 0x000000080300780c */ /* 0x040fe20002784270 */
[----:B------:R-:W-:Y:S01]  /*a3a0*/  @P5 STG.E.U16 desc[UR36][R4.64+0x1a2], R35 ;  /* 0x0001a22304005986 */ /* 0x000fe2000c101524 */
[----:B------:R-:W-:Y:S02]  /*a3b0*/  ISETP.GT.AND P5, PT, R3, 0x8, P1 ;  /* 0x000000080300780c */ /* 0x000fe40000fa4270 */
[C---:B------:R-:W-:Y:S02]  /*a3c0*/  ISETP.GT.AND P0, PT, R0.reuse, 0xe1, PT ;  /* 0x000000e10000780c */ /* 0x040fe40003f04270 */
[----:B------:R-:W-:-:S05]  /*a3d0*/  ISETP.GT.AND P1, PT, R0, 0xe9, PT ;  /* 0x000000e90000780c */ /* 0x000fca0003f24270 */
[----:B0-----:R-:W-:Y:S02]  /*a3e0*/  @P2 IMAD.MOV.U32 R6, RZ, RZ, R8 ;  /* 0x000000ffff062224 */ /* 0x001fe400078e0008 */
[----:B------:R-:W-:-:S05]  /*a3f0*/  @P2 IMAD.MOV.U32 R7, RZ, RZ, R9 ;  /* 0x000000ffff072224 */ /* 0x000fca00078e0009 */
[----:B------:R0:W-:Y:S01]  /*a400*/  @P2 STG.E.U16 desc[UR36][R6.64+0x1b0], R36 ;  /* 0x0001b02406002986 */ /* 0x0001e2000c101524 */
[----:B------:R-:W-:Y:S01]  /*a410*/  ISETP.GT.AND P2, PT, R0, 0xe8, PT ;  /* 0x000000e80000780c */ /* 0x000fe20003f44270 */
        /* <DEDUP_REMOVED lines=8> */
[C---:B------:R-:W-:Y:S02]  /*a4a0*/  ISETP.GT.AND P5, PT, R3.reuse, RZ, P0 ;  /* 0x000000ff0300720c */ /* 0x040fe400007a4270 */
[----:B------:R-:W-:-:S07]  /*a4b0*/  ISETP.GT.AND P0, PT, R3, 0x8, P0 ;  /* 0x000000080300780c */ /* 0x000fce0000704270 */
[----:B0-----:R-:W-:Y:S02]  /*a4c0*/  @P4 IMAD.MOV.U32 R6, RZ, RZ, R8 ;  /* 0x000000ffff064224 */ /* 0x001fe400078e0008 */
[----:B------:R-:W-:Y:S02]  /*a4d0*/  @P4 IMAD.MOV.U32 R7, RZ, RZ, R9 ;  /* 0x000000ffff074224 */ /* 0x000fe400078e0009 */
[----:B------:R-:W-:-:S03]  /*a4e0*/  @P3 IMAD.MOV.U32 R2, RZ, RZ, R4 ;  /* 0x000000ffff023224 */ /* 0x000fc600078e0004 */
[----:B------:R0:W-:Y:S01]  /*a4f0*/  @P4 STG.E.U16 desc[UR36][R6.64+0x1c0], R24 ;  /* 0x0001c01806004986 */ /* 0x0001e2000c101524 */
[C---:B------:R-:W-:Y:S02]  /*a500*/  ISETP.GT.AND P4, PT, R3.reuse, RZ, P1 ;  /* 0x000000ff0300720c */ /* 0x040fe40000f84270 */
[----:B------:R-:W-:Y:S01]  /*a510*/  ISETP.GT.AND P1, PT, R3, 0x8, P1 ;  /* 0x000000080300780c */ /* 0x000fe20000f24270 */
[----:B0-----:R-:W-:Y:S02]  /*a520*/  @P5 IMAD.MOV.U32 R6, RZ, RZ, R8 ;  /* 0x000000ffff065224 */ /* 0x001fe400078e0008 */
[----:B------:R-:W-:-:S05]  /*a530*/  @P5 IMAD.MOV.U32 R7, RZ, RZ, R9 ;  /* 0x000000ffff075224 */ /* 0x000fca00078e0009 */
[----:B------:R-:W-:Y:S01]  /*a540*/  @P5 STG.E.U16 desc[UR36][R6.64+0x1c2], R25 ;  /* 0x0001c21906005986 */ /* 0x000fe2000c101524 */
[C---:B------:R-:W-:Y:S02]  /*a550*/  ISETP.GT.AND P5, PT, R3.reuse, RZ, P2 ;  /* 0x000000ff0300720c */ /* 0x040fe400017a4270 */
[----:B------:R-:W-:Y:S01]  /*a560*/  ISETP.GT.AND P2, PT, R3, 0x8, P2 ;  /* 0x000000080300780c */ /* 0x000fe20001744270 */
[----:B------:R-:W-:-:S05]  /*a570*/  @P3 IMAD.MOV.U32 R3, RZ, RZ, R5 ;  /* 0x000000ffff033224 */ /* 0x000fca00078e0005 */
[----:B------:R0:W-:Y:S02]  /*a580*/  @P3 STG.E.U16 desc[UR36][R2.64+0x1c0], R26 ;  /* 0x0001c01a02003986 */ /* 0x0001e4000c101524 */
[----:B0-----:R-:W-:Y:S02]  /*a590*/  @P0 IMAD.MOV.U32 R2, RZ, RZ, R4 ;  /* 0x000000ffff020224 */ /* 0x001fe400078e0004 */
[----:B------:R-:W-:-:S05]  /*a5a0*/  @P0 IMAD.MOV.U32 R3, RZ, RZ, R5 ;  /* 0x000000ffff030224 */ /* 0x000fca00078e0005 */
[----:B------:R0:W-:Y:S02]  /*a5b0*/  @P0 STG.E.U16 desc[UR36][R2.64+0x1c2], R27 ;  /* 0x0001c21b02000986 */ /* 0x0001e4000c101524 */
[----:B0-----:R-:W-:Y:S02]  /*a5c0*/  @P5 IMAD.MOV.U32 R2, RZ, RZ, R8 ;  /* 0x000000ffff025224 */ /* 0x001fe400078e0008 */
[----:B------:R-:W-:-:S05]  /*a5d0*/  @P5 IMAD.MOV.U32 R3, RZ, RZ, R9 ;  /* 0x000000ffff035224 */ /* 0x000fca00078e0009 */
[----:B------:R0:W-:Y:S04]  /*a5e0*/  @P5 STG.E.U16 desc[UR36][R2.64+0x1d0], R28 ;  /* 0x0001d01c02005986 */ /* 0x0001e8000c101524 */
[----:B------:R1:W-:Y:S01]  /*a5f0*/  @P4 STG.E.U16 desc[UR36][R8.64+0x1d2], R29 ;  /* 0x0001d21d08004986 */ /* 0x0003e2000c101524 */
[----:B0-----:R-:W-:Y:S02]  /*a600*/  @P2 IMAD.MOV.U32 R2, RZ, RZ, R4 ;  /* 0x000000ffff022224 */ /* 0x001fe400078e0004 */
[----:B------:R-:W-:-:S05]  /*a610*/  @P2 IMAD.MOV.U32 R3, RZ, RZ, R5 ;  /* 0x000000ffff032224 */ /* 0x000fca00078e0005 */
[----:B------:R1:W-:Y:S04]  /*a620*/  @P2 STG.E.U16 desc[UR36][R2.64+0x1d0], R30 ;  /* 0x0001d01e02002986 */ /* 0x0003e8000c101524 */
[----:B------:R1:W-:Y:S02]  /*a630*/  @P1 STG.E.U16 desc[UR36][R4.64+0x1d2], R31 ;  /* 0x0001d21f04001986 */ /* 0x0003e4000c101524 */
.L_x_271:
[----:B------:R-:W-:Y:S05]  /*a640*/  BSYNC B0 ;  /* 0x0000000000007941 */ /* 0x000fea0003800000 */
.L_x_33:
[----:B-1----:R-:W2:Y:S01]  /*a650*/  LDL.64 R2, [R1] ;  /* 0x0000000001027983 */ /* 0x002ea20000100a00 */
[----:B------:R-:W-:Y:S01]  /*a660*/  ULDC.64 UR4, c[0x0][0x650] ;  /* 0x0001940000047ab9 */ /* 0x000fe20000000a00 */
[----:B------:R1:W-:Y:S01]  /*a670*/  SYNCS.ARRIVE.TRANS64.A1T0 RZ, [R152+UR44], RZ ;  /* 0x000000ff98ff79a7 */ /* 0x0003e2000810002c */
[----:B0-----:R-:W-:Y:S01]  /*a680*/  PRMT R0, RZ, 0x7610, R0 ;  /* 0x00007610ff007816 */ /* 0x001fe20000000000 */
[----:B------:R-:W-:Y:S02]  /*a690*/  IMAD.MOV.U32 R19, RZ, RZ, -0x1 ;  /* 0xffffffffff137424 */ /* 0x000fe400078e00ff */
[----:B-----5:R-:W-:Y:S01]  /*a6a0*/  IMAD.MOV.U32 R22, RZ, RZ, -0x1 ;  /* 0xffffffffff167424 */ /* 0x020fe200078e00ff */
[----:B--2---:R-:W-:-:S04]  /*a6b0*/  LEA R18, P0, R2, R18, 0x1 ;  /* 0x0000001202127211 */ /* 0x004fc800078008ff */
[----:B------:R-:W-:Y:S01]  /*a6c0*/  LEA.HI.X R17, R2, R17, R23, 0x1, P0 ;  /* 0x0000001102117211 */ /* 0x000fe200000f0c17 */
[----:B------:R-:W-:Y:S01]  /*a6d0*/  IMAD.MOV.U32 R2, RZ, RZ, -0x1 ;  /* 0xffffffffff027424 */ /* 0x000fe200078e00ff */
[----:B------:R-:W-:-:S04]  /*a6e0*/  ISETP.GE.U32.AND P0, PT, R18, UR4, PT ;  /* 0x0000000412007c0c */ /* 0x000fc8000bf06070 */
[----:B------:R-:W-:-:S13]  /*a6f0*/  ISETP.GE.U32.AND.EX P0, PT, R17, UR5, PT, P0 ;  /* 0x0000000511007c0c */ /* 0x000fda000bf06100 */
[----:B-1----:R-:W-:Y:S05]  /*a700*/  @P0 BRA `(.L_x_272) ;  /* 0x0000000400700947 */ /* 0x002fea0003800000 */
[----:B------:R-:W0:Y:S01]  /*a710*/  S2R R10, SR_CTAID.X ;  /* 0x00000000000a7919 */ /* 0x000e220000002500 */
[----:B------:R-:W1:Y:S01]  /*a720*/  LDC.64 R8, c[0x0][0x628] ;  /* 0x00018a00ff087b82 */ /* 0x000e620000000a00 */
[----:B------:R-:W-:Y:S01]  /*a730*/  ULDC UR4, c[0x0][0x150] ;  /* 0x0000540000047ab9 */ /* 0x000fe20000000800 */
[----:B------:R-:W-:Y:S01]  /*a740*/  IMAD.MOV.U32 R6, RZ, RZ, R18 ;  /* 0x000000ffff067224 */ /* 0x000fe200078e0012 */
[----:B------:R-:W2:Y:S01]  /*a750*/  S2R R20, SR_CTAID.Y ;  /* 0x0000000000147919 */ /* 0x000ea20000002600 */
[----:B------:R-:W-:-:S04]  /*a760*/  IMAD.MOV.U32 R7, RZ, RZ, R17 ;  /* 0x000000ffff077224 */ /* 0x000fc800078e0011 */
[----:B------:R-:W2:Y:S08]  /*a770*/  LDC R15, c[0x0][0x144] ;  /* 0x00005100ff0f7b82 */ /* 0x000eb00000000800 */
[----:B------:R-:W2:Y:S08]  /*a780*/  LDC R0, c[0x0][0x630] ;  /* 0x00018c00ff007b82 */ /* 0x000eb00000000800 */
[----:B------:R-:W2:Y:S01]  /*a790*/  LDC.64 R12, c[0x0][0x620] ;  /* 0x00018800ff0c7b82 */ /* 0x000ea20000000a00 */
[----:B-1----:R-:W-:-:S04]  /*a7a0*/  ISETP.NE.U32.AND P0, PT, R8, RZ, PT ;  /* 0x000000ff0800720c */ /* 0x002fc80003f05070 */
[----:B------:R-:W-:Y:S02]  /*a7b0*/  ISETP.NE.AND.EX P0, PT, R9, RZ, PT, P0 ;  /* 0x000000ff0900720c */ /* 0x000fe40003f05300 */
[----:B0-----:R-:W-:-:S05]  /*a7c0*/  I2FP.F32.U32 R2, R10 ;  /* 0x0000000a00027245 */ /* 0x001fca0000201000 */
[----:B------:R-:W-:-:S04]  /*a7d0*/  FMUL R2, R2, UR4 ;  /* 0x0000000402027c20 */ /* 0x000fc80008400000 */
[----:B------:R0:W1:Y:S02]  /*a7e0*/  F2I.U32.TRUNC.NTZ R14, R2 ;  /* 0x00000002000e7305 */ /* 0x000064000020f000 */
[----:B------:R-:W-:Y:S05]  /*a7f0*/  @!P0 BRA `(.L_x_273) ;  /* 0x0000000000288947 */ /* 0x000fea0003800000 */
[----:B------:R-:W5:Y:S02]  /*a800*/  LDC R3, c[0x0][0x634] ;  /* 0x00018d00ff037b82 */ /* 0x000f640000000800 */
[----:B-----5:R-:W-:-:S05]  /*a810*/  IADD3 R7, P0, R18, R3, RZ ;  /* 0x0000000312077210 */ /* 0x020fca0007f1e0ff */
[----:B------:R-:W-:-:S04]  /*a820*/  IMAD.X R11, RZ, RZ, R17, P0 ;  /* 0x000000ffff0b7224 */ /* 0x000fc800000e0611 */
[----:B0-----:R-:W-:-:S04]  /*a830*/  IMAD.WIDE.U32 R2, R11, R8, RZ ;  /* 0x000000080b027225 */ /* 0x001fc800078e00ff */
[----:B---34-:R-:W-:-:S04]  /*a840*/  IMAD.WIDE.U32 R4, P0, R7, R9, R2 ;  /* 0x0000000907047225 */ /* 0x018fc80007800002 */
[----:B------:R-:W-:-:S04]  /*a850*/  IMAD.WIDE.U32 R2, R7, R8, RZ ;  /* 0x0000000807027225 */ /* 0x000fc800078e00ff */
[----:B------:R-:W-:Y:S01]  /*a860*/  IMAD.X R7, RZ, RZ, RZ, P0 ;  /* 0x000000ffff077224 */ /* 0x000fe200000e06ff */
[----:B------:R-:W-:Y:S01]  /*a870*/  IADD3 RZ, P0, R3, R4, RZ ;  /* 0x0000000403ff7210 */ /* 0x000fe20007f1e0ff */
[----:B------:R-:W-:-:S04]  /*a880*/  IMAD.MOV.U32 R6, RZ, RZ, R5 ;  /* 0x000000ffff067224 */ /* 0x000fc800078e0005 */
[----:B------:R-:W-:-:S08]  /*a890*/  IMAD.WIDE.U32.X R6, R11, R9, R6, P0 ;  /* 0x000000090b067225 */ /* 0x000fd000000e0406 */
.L_x_273:
[----:B------:R-:W5:Y:S01]  /*a8a0*/  LDC.64 R26, c[0x0][0x640] ;  /* 0x00019000ff1a7b82 */ /* 0x000f620000000a00 */
[-C--:B--2---:R-:W-:Y:S01]  /*a8b0*/  SHF.R.U64 R11, R6, R0.reuse, R7 ;  /* 0x00000000060b7219 */ /* 0x084fe20000001207 */
[----:B------:R-:W-:Y:S01]  /*a8c0*/  IMAD.MOV.U32 R19, RZ, RZ, R17 ;  /* 0x000000ffff137224 */ /* 0x000fe200078e0011 */
[----:B------:R-:W-:Y:S01]  /*a8d0*/  SHF.R.U32.HI R0, RZ, R0, R7 ;  /* 0x00000000ff007219 */ /* 0x000fe20000011607 */
[----:B-1----:R-:W-:Y:S01]  /*a8e0*/  IMAD.MOV R14, RZ, RZ, -R14 ;  /* 0x000000ffff0e7224 */ /* 0x002fe200078e0a0e */
[----:B---34-:R-:W-:Y:S01]  /*a8f0*/  IADD3 R5, P0, RZ, -R11, RZ ;  /* 0x8000000bff057210 */ /* 0x018fe20007f1e0ff */
[----:B------:R-:W-:Y:S01]  /*a900*/  ULDC UR4, c[0x0][0x154] ;  /* 0x0000550000047ab9 */ /* 0x000fe20000000800 */
[----:B------:R-:W-:Y:S01]  /*a910*/  IMAD.MOV.U32 R7, RZ, RZ, 0x1 ;  /* 0x00000001ff077424 */ /* 0x000fe200078e00ff */
[----:B------:R-:W1:Y:S01]  /*a920*/  LDC R4, c[0x0][0x618] ;  /* 0x00018600ff047b82 */ /* 0x000e620000000800 */
[----:B------:R-:W-:Y:S02]  /*a930*/  IMAD R22, R15, R14, R10 ;  /* 0x0000000e0f167224 */ /* 0x000fe400078e020a */
[----:B------:R-:W-:-:S04]  /*a940*/  IMAD.X R3, RZ, RZ, ~R0, P0 ;  /* 0x000000ffff037224 */ /* 0x000fc800000e0e00 */
[-C--:B------:R-:W-:Y:S01]  /*a950*/  IMAD R0, R3, R12.reuse, RZ ;  /* 0x0000000c03007224 */ /* 0x080fe200078e02ff */
[----:B------:R-:W2:Y:S01]  /*a960*/  LDC R6, c[0x0][0x608] ;  /* 0x00018200ff067b82 */ /* 0x000ea20000000800 */
[----:B0-----:R-:W-:-:S04]  /*a970*/  IMAD.WIDE.U32 R2, R5, R12, R18 ;  /* 0x0000000c05027225 */ /* 0x001fc800078e0012 */
[----:B------:R-:W-:Y:S01]  /*a980*/  IMAD R5, R5, R13, R0 ;  /* 0x0000000d05057224 */ /* 0x000fe200078e0200 */
[----:B------:R-:W-:Y:S02]  /*a990*/  I2FP.F32.U32 R0, R20 ;  /* 0x0000001400007245 */ /* 0x000fe40000201000 */
[----:B------:R-:W0:Y:S01]  /*a9a0*/  LDC R24, c[0x0][0x658] ;  /* 0x00019600ff187b82 */ /* 0x000e220000000800 */
[----:B------:R-:W-:Y:S01]  /*a9b0*/  IMAD.IADD R3, R3, 0x1, R5 ;  /* 0x0000000103037824 */ /* 0x000fe200078e0205 */
[----:B-----5:R-:W-:Y:S01]  /*a9c0*/  ISETP.NE.U32.AND P0, PT, R26, RZ, PT ;  /* 0x000000ff1a00720c */ /* 0x020fe20003f05070 */
[----:B------:R-:W-:Y:S01]  /*a9d0*/  FMUL R0, R0, UR4 ;  /* 0x0000000400007c20 */ /* 0x000fe20008400000 */
[----:B------:R-:W-:Y:S02]  /*a9e0*/  IMAD.MOV.U32 R5, RZ, RZ, -0x1 ;  /* 0xffffffffff057424 */ /* 0x000fe400078e00ff */
[----:B------:R-:W-:Y:S01]  /*a9f0*/  ISETP.NE.AND.EX P0, PT, R27, RZ, PT, P0 ;  /* 0x000000ff1b00720c */ /* 0x000fe20003f05300 */
[----:B------:R3:W4:Y:S01]  /*aa00*/  F2I.U32.TRUNC.NTZ R12, R0 ;  /* 0x00000000000c7305 */ /* 0x000722000020f000 */
[----:B------:R-:W3:Y:S01]  /*aa10*/  LDC R15, c[0x0][0x148] ;  /* 0x00005200ff0f7b82 */ /* 0x000ee20000000800 */
[----:B-1----:R-:W-:-:S02]  /*aa20*/  SHF.R.U64 R10, R2, R4, R3 ;  /* 0x00000004020a7219 */ /* 0x002fc40000001203 */
[----:B------:R-:W-:-:S05]  /*aa30*/  SHF.R.U32.HI R3, RZ, R4, R3 ;  /* 0x00000004ff037219 */ /* 0x000fca0000011603 */
[----:B------:R-:W1:Y:S01]  /*aa40*/  LDC R14, c[0x0][0x600] ;  /* 0x00018000ff0e7b82 */ /* 0x000e620000000800 */
[-CC-:B--2---:R-:W-:Y:S02]  /*aa50*/  SHF.R.U64 R8, R10, R6.reuse, R3.reuse ;  /* 0x000000060a087219 */ /* 0x184fe40000001203 */
[----:B------:R-:W-:-:S05]  /*aa60*/  SHF.R.U32.HI R3, RZ, R6, R3 ;  /* 0x00000006ff037219 */ /* 0x000fca0000011603 */
[----:B------:R-:W2:Y:S01]  /*aa70*/  LDC R21, c[0x0][0x648] ;  /* 0x00019200ff157b82 */ /* 0x000ea20000000800 */
[-CC-:B0-----:R-:W-:Y:S02]  /*aa80*/  SHF.R.U64 R13, R8, R24.reuse, R3.reuse ;  /* 0x00000018080d7219 */ /* 0x181fe40000001203 */
[-C--:B------:R-:W-:Y:S02]  /*aa90*/  SHF.L.U32 R5, R5, R24.reuse, RZ ;  /* 0x0000001805057219 */ /* 0x080fe400000006ff */
[-C--:B------:R-:W-:Y:S01]  /*aaa0*/  SHF.R.U32.HI R3, RZ, R24.reuse, R3 ;  /* 0x00000018ff037219 */ /* 0x080fe20000011603 */
[----:B------:R-:W-:Y:S01]  /*aab0*/  IMAD.MOV.U32 R2, RZ, RZ, R13 ;  /* 0x000000ffff027224 */ /* 0x000fe200078e000d */
[----:B------:R-:W-:Y:S01]  /*aac0*/  SHF.L.U32 R24, R7, R24, RZ ;  /* 0x0000001807187219 */ /* 0x000fe200000006ff */
[----:B------:R-:W0:Y:S01]  /*aad0*/  LDC R25, c[0x0][0x638] ;  /* 0x00018e00ff197b82 */ /* 0x000e220000000800 */
[----:B------:R-:W-:-:S07]  /*aae0*/  LOP3.LUT R19, RZ, R5, RZ, 0x33, !PT ;  /* 0x00000005ff137212 */ /* 0x000fce00078e33ff */
[----:B------:R-:W0:Y:S01]  /*aaf0*/  LDC R28, c[0x0][0x610] ;  /* 0x00018400ff1c7b82 */ /* 0x000e220000000800 */
[----:B----4-:R-:W-:Y:S05]  /*ab00*/  @!P0 BRA `(.L_x_274) ;  /* 0x0000000000288947 */ /* 0x010fea0003800000 */
[----:B---3--:R-:W3:Y:S02]  /*ab10*/  LDC R0, c[0x0][0x64c] ;  /* 0x00019300ff007b82 */ /* 0x008ee40000000800 */
[----:B---3--:R-:W-:-:S05]  /*ab20*/  IADD3 R7, P0, R13, R0, RZ ;  /* 0x000000000d077210 */ /* 0x008fca0007f1e0ff */
        /* <DEDUP_REMOVED lines=8> */
.L_x_274:
[----:B------:R-:W4:Y:S01]  /*abb0*/  LDC R4, c[0x0][0x65c] ;  /* 0x00019700ff047b82 */ /* 0x000f220000000800 */
[----:B--23--:R-:W-:Y:S01]  /*abc0*/  SHF.R.U64 R0, R2, R21, R3 ;  /* 0x0000001502007219 */ /* 0x00cfe20000001203 */
[----:B-1----:R-:W-:Y:S01]  /*abd0*/  VIADD R3, R14, 0xffffffff ;  /* 0xffffffff0e037836 */ /* 0x002fe20000000000 */
[----:B------:R-:W-:Y:S01]  /*abe0*/  LOP3.LUT R19, R8, R19, RZ, 0xc0, !PT ;  /* 0x0000001308137212 */ /* 0x000fe200078ec0ff */
[----:B------:R-:W-:Y:S02]  /*abf0*/  IMAD.MOV R12, RZ, RZ, -R12 ;  /* 0x000000ffff0c7224 */ /* 0x000fe400078e0a0c */
[----:B------:R-:W-:Y:S01]  /*ac00*/  IMAD.MOV R2, RZ, RZ, -R0 ;  /* 0x000000ffff027224 */ /* 0x000fe200078e0a00 */
[----:B------:R-:W-:Y:S01]  /*ac10*/  LOP3.LUT R3, R10, R3, RZ, 0xc0, !PT ;  /* 0x000000030a037212 */ /* 0x000fe200078ec0ff */
[----:B------:R-:W-:Y:S02]  /*ac20*/  IMAD R19, R24, R0, R19 ;  /* 0x0000000018137224 */ /* 0x000fe400078e0213 */
[----:B0-----:R-:W-:-:S04]  /*ac30*/  IMAD R0, R2, R25, R13 ;  /* 0x0000001902007224 */ /* 0x001fc800078e020d */
[----:B------:R-:W-:Y:S01]  /*ac40*/  IMAD R2, R0, R14, R3 ;  /* 0x0000000e00027224 */ /* 0x000fe200078e0203 */
[----:B----4-:R-:W-:Y:S01]  /*ac50*/  ISETP.NE.AND P0, PT, R4, 0x1, PT ;  /* 0x000000010400780c */ /* 0x010fe20003f05270 */
[----:B------:R-:W-:-:S05]  /*ac60*/  IMAD.MOV.U32 R4, RZ, RZ, 0x1 ;  /* 0x00000001ff047424 */ /* 0x000fca00078e00ff */
[----:B------:R-:W-:-:S07]  /*ac70*/  PRMT R0, R4, 0x7610, R0 ;  /* 0x0000761004007816 */ /* 0x000fce0000000000 */
[----:B------:R-:W-:-:S04]  /*ac80*/  @P0 IMAD R22, R15, R12, R20 ;  /* 0x0000000c0f160224 */ /* 0x000fc800078e0214 */
[----:B------:R-:W-:-:S05]  /*ac90*/  IMAD R19, R19, R28, R22 ;  /* 0x0000001c13137224 */ /* 0x000fca00078e0216 */
[----:B------:R-:W-:Y:S02]  /*aca0*/  SEL R22, R2, R19, !P0 ;  /* 0x0000001302167207 */ /* 0x000fe40004000000 */
[----:B------:R-:W-:Y:S01]  /*acb0*/  SEL R19, R19, R2, !P0 ;  /* 0x0000000213137207 */ /* 0x000fe20004000000 */
[----:B------:R-:W-:-:S07]  /*acc0*/  IMAD.MOV.U32 R2, RZ, RZ, R11 ;  /* 0x000000ffff027224 */ /* 0x000fce00078e000b */
.L_x_272:
[----:B------:R-:W-:Y:S02]  /*acd0*/  LOP3.LUT P0, RZ, R0, 0xff, RZ, 0xc0, !PT ;  /* 0x000000ff00ff7812 */ /* 0x000fe4000780c0ff */
[----:B------:R-:W-:-:S11]  /*ace0*/  LOP3.LUT R155, R155, 0x1, RZ, 0x3c, !PT ;  /* 0x000000019b9b7812 */ /* 0x000fd600078e3cff */
[----:B------:R-:W-:Y:S05]  /*acf0*/  @P0 BRA `(.L_x_275) ;  /* 0xffffff6800700947 */ /* 0x000fea000383ffff */
[----:B------:R-:W-:Y:S05]  /*ad00*/  EXIT ;  /* 0x000000000000794d */ /* 0x000fea0003800000 */
.L_x_14:
[----:B------:R-:W-:-:S08]  /*ad10*/  ISETP.NE.AND P0, PT, R0, RZ, PT ;  /* 0x000000ff0000720c */ /* 0x000fd00003f05270 */
[----:B0-----:R-:W0:-:S00]  /*ad20*/  USETMAXREG.DEALLOC.CTAPOOL 0x28 ;  /* 0x00000028000079c8 */ /* 0x001e0000080e0500 */
[----:B------:R-:W-:Y:S05]  /*ad30*/  @P0 EXIT ;  /* 0x000000000000094d */ /* 0x000fea0003800000 */
[----:B0-----:R-:W-:Y:S01]  /*ad40*/  LOP3.LUT P0, RZ, R8, 0xff, RZ, 0xc0, !PT ;  /* 0x000000ff08ff7812 */ /* 0x001fe2000780c0ff */
[----:B------:R-:W-:Y:S02]  /*ad50*/  IMAD.MOV.U32 R0, RZ, RZ, 0x1 ;  /* 0x00000001ff007424 */ /* 0x000fe400078e00ff */
[----:B------:R-:W-:-:S10]  /*ad60*/  IMAD.MOV.U32 R7, RZ, RZ, RZ ;  /* 0x000000ffff077224 */ /* 0x000fd400078e00ff */
[----:B------:R-:W-:Y:S05]  /*ad70*/  @!P0 BRA `(.L_x_276) ;  /* 0x0000000c001c8947 */ /* 0x000fea0003800000 */
[----:B------:R-:W-:Y:S01]  /*ad80*/  LOP3.LUT P0, RZ, R4, 0x1f, RZ, 0xc0, !PT ;  /* 0x0000001f04ff7812 */ /* 0x000fe2000780c0ff */
[----:B------:R-:W-:Y:S01]  /*ad90*/  ULDC UR5, c[0x0][0x658] ;  /* 0x0001960000057ab9 */ /* 0x000fe20000000800 */
[----:B------:R-:W-:Y:S01]  /*ada0*/  UMOV UR6, 0xffffffff ;  /* 0xffffffff00067882 */ /* 0x000fe20000000000 */
[----:B------:R-:W-:Y:S01]  /*adb0*/  BSSY B0, `(.L_x_276) ;  /* 0x00000c3000007945 */ /* 0x000fe20003800000 */
[----:B------:R-:W-:Y:S01]  /*adc0*/  USHF.L.U32 UR6, UR6, UR5, URZ ;  /* 0x0000000506067299 */ /* 0x000fe2000800063f */
[C---:B------:R-:W-:Y:S01]  /*add0*/  ISETP.NE.AND P2, PT, R3.reuse, RZ, PT ;  /* 0x000000ff0300720c */ /* 0x040fe20003f45270 */
[----:B------:R-:W-:Y:S01]  /*ade0*/  IMAD.MOV.U32 R8, RZ, RZ, 0x1 ;  /* 0x00000001ff087424 */ /* 0x000fe200078e00ff */
[----:B------:R-:W-:Y:S01]  /*adf0*/  ISETP.NE.OR P0, PT, R3, RZ, !P0 ;  /* 0x000000ff0300720c */ /* 0x000fe20004705670 */
[----:B------:R-:W-:Y:S01]  /*ae00*/  IMAD.MOV.U32 R0, RZ, RZ, 0x1 ;  /* 0x00000001ff007424 */ /* 0x000fe200078e00ff */
[----:B------:R-:W-:Y:S01]  /*ae10*/  LOP3.LUT R6, R16, 0x2, RZ, 0xfc, !PT ;  /* 0x0000000210067812 */ /* 0x000fe200078efcff */
[----:B------:R-:W-:Y:S01]  /*ae20*/  IMAD.MOV.U32 R7, RZ, RZ, RZ ;  /* 0x000000ffff077224 */ /* 0x000fe200078e00ff */
[----:B------:R-:W-:Y:S01]  /*ae30*/  ULDC UR4, c[0x0][0x600] ;  /* 0x0001800000047ab9 */ /* 0x000fe20000000800 */
[----:B------:R-:W-:Y:S01]  /*ae40*/  UMOV UR7, 0x1 ;  /* 0x0000000100077882 */ /* 0x000fe20000000000 */
[----:B------:R-:W-:-:S02]  /*ae50*/  UIADD3 UR19, UR40, 0x1, URZ ;  /* 0x0000000128137890 */ /* 0x000fc4000fffe03f */
[----:B------:R-:W-:Y:S02]  /*ae60*/  UIADD3 UR15, UR4, -0x1, URZ ;  /* 0xffffffff040f7890 */ /* 0x000fe4000fffe03f */
[----:B------:R-:W-:Y:S02]  /*ae70*/  USHF.L.U32 UR17, UR7, UR5, URZ ;  /* 0x0000000507117299 */ /* 0x000fe4000800063f */
[----:B------:R-:W-:Y:S01]  /*ae80*/  ULOP3.LUT UR16, URZ, UR6, URZ, 0x33, !UPT ;  /* 0x000000063f107292 */ /* 0x000fe2000f8e333f */
[----:B------:R-:W-:-:S11]  /*ae90*/  ULDC.64 UR20, c[0x0][0x198] ;  /* 0x0000660000147ab9 */ /* 0x000fd60000000a00 */
.L_x_288:
[----:B------:R-:W-:-:S03]  /*aea0*/  UMOV UR4, 0xffffffff ;  /* 0xffffffff00047882 */ /* 0x000fc60000000000 */
[----:B------:R-:W-:Y:S05]  /*aeb0*/  BRA.DIV UR4, `(.L_x_277) ;  /* 0x0000001a048c7947 */ /* 0x000fea000b800000 */
[----:B------:R-:W-:-:S13]  /*aec0*/  ELECT P6, URZ, PT ;  /* 0x00000000003f782f */ /* 0x000fda00038c0000 */
.L_x_320:
[----:B------:R-:W0:Y:S01]  /*aed0*/  LDC R3, c[0x0][0x28c] ;  /* 0x0000a300ff037b82 */ /* 0x000e220000000800 */
[----:B------:R-:W-:Y:S01]  /*aee0*/  BSSY B1, `(.L_x_278) ;  /* 0x0000037000017945 */ /* 0x000fe20003800000 */
[----:B0-----:R-:W-:-:S13]  /*aef0*/  ISETP.LT.OR P6, PT, R3, 0x1, !P6 ;  /* 0x000000010300780c */ /* 0x001fda00077c1670 */
[----:B------:R-:W-:Y:S05]  /*af00*/  @P6 BRA `(.L_x_279) ;  /* 0x0000000000d06947 */ /* 0x000fea0003800000 */
[----:B------:R-:W-:Y:S02]  /*af10*/  IMAD R22, R22, 0xf0, RZ ;  /* 0x000000f016167824 */ /* 0x000fe400078e02ff */
[----:B------:R-:W-:Y:S02]  /*af20*/  IMAD.SHL.U32 R19, R19, 0x40, RZ ;  /* 0x0000004013137824 */ /* 0x000fe400078e00ff */
[----:B------:R-:W-:Y:S02]  /*af30*/  IMAD.MOV.U32 R12, RZ, RZ, RZ ;  /* 0x000000ffff0c7224 */ /* 0x000fe400078e00ff */
[----:B------:R-:W-:Y:S02]  /*af40*/  IMAD.U32 R13, RZ, RZ, UR19 ;  /* 0x00000013ff0d7e24 */ /* 0x000fe4000f8e00ff */
[----:B------:R-:W-:Y:S02]  /*af50*/  IMAD.MOV.U32 R3, RZ, RZ, R0 ;  /* 0x000000ffff037224 */ /* 0x000fe400078e0000 */
[----:B------:R-:W-:-:S07]  /*af60*/  IMAD.MOV.U32 R4, RZ, RZ, R7 ;  /* 0x000000ffff047224 */ /* 0x000fce00078e0007 */
.L_x_283:
[----:B------:R-:W0:Y:S01]  /*af70*/  S2R R10, SR_CgaCtaId ;  /* 0x00000000000a7919 */ /* 0x000e220000008800 */
[----:B------:R-:W-:Y:S01]  /*af80*/  MOV R5, 0x400 ;  /* 0x0000040000057802 */ /* 0x000fe20000000f00 */
[----:B------:R-:W1:Y:S03]  /*af90*/  @!P2 LDC R9, c[0x0][0x500] ;  /* 0x00014000ff09ab82 */ /* 0x000e660000000800 */
[----:B0-----:R-:W-:Y:S02]  /*afa0*/  LEA R11, R10, R5, 0x18 ;  /* 0x000000050a0b7211 */ /* 0x001fe400078ec0ff */
[----:B------:R-:W-:-:S03]  /*afb0*/  SHF.L.U32 R5, R3, 0x1f, RZ ;  /* 0x0000001f03057819 */ /* 0x000fc600000006ff */
[----:B------:R-:W-:-:S04]  /*afc0*/  IMAD R10, R4, 0x8, R11 ;  /* 0x00000008040a7824 */ /* 0x000fc800078e020b */
[----:B------:R-:W0:Y:S02]  /*afd0*/  SYNCS.PHASECHK.TRANS64.TRYWAIT P1, [R10+URZ+0xb8], R5 ;  /* 0x0000b8050a0075a7 */ /* 0x000e24000802017f */
[----:B01----:R-:W-:Y:S05]  /*afe0*/  @!P1 BRA `(.L_x_280) ;  /* 0x0000001800609947 */ /* 0x003fea0003800000 */
.L_x_321:
[----:B0-----:R-:W-:Y:S01]  /*aff0*/  PRMT R5, R6, 0x9910, RZ ;  /* 0x0000991006057816 */ /* 0x001fe200000000ff */
[----:B------:R0:W-:Y:S03]  /*b000*/  @!P2 SYNCS.ARRIVE.TRANS64 RZ, [R10+URZ], R9 ;  /* 0x000000090affa9a7 */ /* 0x0001e6000800003f */
[----:B------:R-:W-:-:S13]  /*b010*/  ISETP.NE.AND P1, PT, R5, 0x2, PT ;  /* 0x000000020500780c */ /* 0x000fda0003f25270 */
[----:B0-----:R-:W-:Y:S05]  /*b020*/  @P1 BRA `(.L_x_281) ;  /* 0x0000000000041947 */ /* 0x001fea0003800000 */
[----:B------:R-:W-:Y:S01]  /*b030*/  BPT.TRAP 0x1 ;  /* 0x000000040000795c */ /* 0x000fe20000300000 */
.L_x_281:
[----:B------:R-:W-:Y:S05]  /*b040*/  @P0 BRA `(.L_x_282) ;  /* 0x0000000000040947 */ /* 0x000fea0003800000 */
[----:B------:R-:W-:Y:S01]  /*b050*/  BPT.TRAP 0x1 ;  /* 0x000000040000795c */ /* 0x000fe20000300000 */
.L_x_282:
[--C-:B------:R-:W-:Y:S01]  /*b060*/  IMAD R5, R4, 0x800, R11.reuse ;  /* 0x0000080004057824 */ /* 0x100fe200078e020b */
[----:B------:R-:W-:Y:S01]  /*b070*/  R2UR UR9, R10 ;  /* 0x000000000a0972ca */ /* 0x000fe200000e0000 */
[C---:B------:R-:W-:Y:S01]  /*b080*/  IMAD R11, R4.reuse, 0x1e00, R11 ;  /* 0x00001e00040b7824 */ /* 0x040fe200078e020b */
[----:B------:R-:W-:Y:S01]  /*b090*/  UIADD3 UR4, UP0, UR20, 0xf0, URZ ;  /* 0x000000f014047890 */ /* 0x000fe2000ff1e03f */
[----:B------:R-:W-:Y:S01]  /*b0a0*/  VIADD R13, R13, 0xffffffff ;  /* 0xffffffff0d0d7836 */ /* 0x000fe20000000000 */
[----:B------:R-:W-:Y:S01]  /*b0b0*/  R2UR UR5, R5 ;  /* 0x00000000050572ca */ /* 0x000fe200000e0000 */
[----:B------:R-:W-:Y:S01]  /*b0c0*/  UIADD3 UR22, UP1, UR20, 0x1f0, URZ ;  /* 0x000001f014167890 */ /* 0x000fe2000ff3e03f */
[----:B------:R-:W-:Y:S01]  /*b0d0*/  R2UR UR8, R11 ;  /* 0x000000000b0872ca */ /* 0x000fe200000e0000 */
[----:B------:R-:W-:Y:S01]  /*b0e0*/  VIADD R4, R4, 0x1 ;  /* 0x0000000104047836 */ /* 0x000fe20000000000 */
[----:B------:R-:W-:Y:S01]  /*b0f0*/  R2UR UR11, R19 ;  /* 0x00000000130b72ca */ /* 0x000fe200000e0000 */
[----:B------:R-:W-:Y:S01]  /*b100*/  UIADD3.X UR23, URZ, UR21, URZ, UP1, !UPT ;  /* 0x000000153f177290 */ /* 0x000fe20008ffe43f */
[----:B------:R-:W-:Y:S01]  /*b110*/  R2UR UR10, R12 ;  /* 0x000000000c0a72ca */ /* 0x000fe200000e0000 */
[----:B------:R-:W-:Y:S01]  /*b120*/  UMOV UR6, 0x0 ;  /* 0x0000000000067882 */ /* 0x000fe20000000000 */
[----:B------:R-:W-:Y:S01]  /*b130*/  R2UR UR12, R2 ;  /* 0x00000000020c72ca */ /* 0x000fe200000e0000 */
[----:B------:R-:W-:Y:S01]  /*b140*/  UMOV UR7, 0x10000000 ;  /* 0x1000000000077882 */ /* 0x000fe20000000000 */
[----:B------:R-:W-:Y:S01]  /*b150*/  R2UR UR18, R22 ;  /* 0x00000000161272ca */ /* 0x000fe200000e0000 */
[----:B------:R-:W-:Y:S01]  /*b160*/  VIADD R12, R12, 0x10 ;  /* 0x000000100c0c7836 */ /* 0x000fe20000000000 */
[----:B------:R-:W-:Y:S01]  /*b170*/  ISETP.GT.AND P3, PT, R13, 0x1, PT ;  /* 0x000000010d00780c */ /* 0x000fe20003f64270 */
[----:B------:R-:W-:Y:S01]  /*b180*/  UIADD3 UR13, UR5, 0x280, URZ ;  /* 0x00000280050d7890 */ /* 0x000fe2000fffe03f */
[----:B------:R-:W-:Y:S01]  /*b190*/  ISETP.NE.AND P1, PT, R4, 0x17, PT ;  /* 0x000000170400780c */ /* 0x000fe20003f25270 */
[----:B------:R-:W-:-:S02]  /*b1a0*/  UIADD3.X UR5, URZ, UR21, URZ, UP0, !UPT ;  /* 0x000000153f057290 */ /* 0x000fc400087fe43f */
[----:B------:R-:W-:Y:S01]  /*b1b0*/  UIADD3 UR14, UR8, 0xba80, URZ ;  /* 0x0000ba80080e7890 */ /* 0x000fe2000fffe03f */
[----:B------:R-:W-:Y:S02]  /*b1c0*/  SEL R10, RZ, 0x1, P1 ;  /* 0x00000001ff0a7807 */ /* 0x000fe40000800000 */
[----:B------:R-:W-:Y:S01]  /*b1d0*/  UMOV UR8, UR13 ;  /* 0x0000000d00087c82 */ /* 0x000fe20008000000 */
[----:B------:R-:W-:Y:S02]  /*b1e0*/  SEL R4, R4, RZ, P1 ;  /* 0x000000ff04047207 */ /* 0x000fe40000800000 */
[----:B------:R-:W-:Y:S01]  /*b1f0*/  LOP3.LUT R3, R3, R10, RZ, 0x3c, !PT ;  /* 0x0000000a03037212 */ /* 0x000fe200078e3cff */
[----:B------:R0:W-:Y:S02]  /*b200*/  UTMALDG.3D [UR8], [UR4], desc[UR6] ;  /* 0x00000608040075b4 */ /* 0x0001e40008011000 */
[----:B0-----:R-:W-:Y:S01]  /*b210*/  UMOV UR8, UR14 ;  /* 0x0000000e00087c82 */ /* 0x001fe20008000000 */
[----:B------:R-:W-:-:S02]  /*b220*/  UMOV UR11, UR18 ;  /* 0x00000012000b7c82 */ /* 0x000fc40008000000 */
[----:B------:R0:W-:Y:S02]  /*b230*/  UTMALDG.3D [UR8], [UR22], desc[UR6] ;  /* 0x00000608160075b4 */ /* 0x0001e40008011000 */
[----:B0-----:R-:W-:Y:S05]  /*b240*/  @P3 BRA `(.L_x_283) ;  /* 0xfffffffc00483947 */ /* 0x001fea000383ffff */
.L_x_279:
[----:B------:R-:W-:Y:S05]  /*b250*/  BSYNC B1 ;  /* 0x0000000000017941 */ /* 0x000fea0003800000 */
.L_x_278:
[----:B------:R-:W2:Y:S01]  /*b260*/  LDL.64 R10, [R1] ;  /* 0x00000000010a7983 */ /* 0x000ea20000100a00 */
[----:B------:R-:W-:Y:S01]  /*b270*/  LOP3.LUT P4, RZ, R8, 0xff, RZ, 0xc0, !PT ;  /* 0x000000ff08ff7812 */ /* 0x000fe2000788c0ff */
[----:B------:R-:W-:Y:S01]  /*b280*/  VIADD R4, R7, UR40 ;  /* 0x0000002807047c36 */ /* 0x000fe20008000000 */
[----:B------:R-:W-:Y:S01]  /*b290*/  ULDC.64 UR4, c[0x0][0x650] ;  /* 0x0001940000047ab9 */ /* 0x000fe20000000a00 */
[----:B------:R-:W-:Y:S01]  /*b2a0*/  IMAD.U32 R7, RZ, RZ, UR40 ;  /* 0x00000028ff077e24 */ /* 0x000fe2000f8e00ff */
[----:B------:R-:W-:Y:S01]  /*b2b0*/  UISETP.GE.U32.AND UP0, UPT, UR40, 0x17, UPT ;  /* 0x000000172800788c */ /* 0x000fe2000bf06070 */
[----:B------:R-:W-:Y:S01]  /*b2c0*/  BSSY B1, `(.L_x_284) ;  /* 0x000006f000017945 */ /* 0x000fe20003800000 */
[----:B------:R-:W-:Y:S01]  /*b2d0*/  ISETP.GT.U32.AND P1, PT, R4, 0x16, PT ;  /* 0x000000160400780c */ /* 0x000fe20003f24070 */
[----:B------:R-:W-:Y:S01]  /*b2e0*/  IMAD.MOV.U32 R19, RZ, RZ, -0x1 ;  /* 0xffffffffff137424 */ /* 0x000fe200078e00ff */
[----:B------:R-:W-:Y:S01]  /*b2f0*/  PRMT R8, RZ, 0x7610, R8 ;  /* 0x00007610ff087816 */ /* 0x000fe20000000008 */
[----:B------:R-:W-:Y:S01]  /*b300*/  IMAD.MOV.U32 R22, RZ, RZ, -0x1 ;  /* 0xffffffffff167424 */ /* 0x000fe200078e00ff */
[----:B------:R-:W-:-:S02]  /*b310*/  ISETP.LT.U32.AND P1, PT, R7, 0x17, P1 ;  /* 0x000000170700780c */ /* 0x000fc40000f21070 */
[----:B------:R-:W-:Y:S01]  /*b320*/  PLOP3.LUT P3, PT, PT, PT, UP0, 0x80, 0x0 ;  /* 0x000000000000781c */ /* 0x000fe20003f6f008 */
[----:B------:R-:W0:Y:S01]  /*b330*/  @P4 S2R R3, SR_CgaCtaId ;  /* 0x0000000000034919 */ /* 0x000e220000008800 */
[----:B------:R-:W-:-:S04]  /*b340*/  @P4 MOV R2, 0x400 ;  /* 0x0000040000024802 */ /* 0x000fc80000000f00 */
[----:B0-----:R-:W-:Y:S01]  /*b350*/  @P4 LEA R5, R3, R2, 0x18 ;  /* 0x0000000203054211 */ /* 0x001fe200078ec0ff */
[----:B------:R-:W-:-:S03]  /*b360*/  IMAD.WIDE.U32 R2, R4, -0x4de9bd37, RZ ;  /* 0xb21642c904027825 */ /* 0x000fc600078e00ff */
[----:B------:R0:W-:Y:S01]  /*b370*/  @P4 SYNCS.ARRIVE.TRANS64.A1T0 RZ, [R5+URZ+0x1a8], RZ ;  /* 0x0001a8ff05ff49a7 */ /* 0x0001e2000810003f */
[----:B------:R-:W-:Y:S01]  /*b380*/  IMAD.MOV.U32 R2, RZ, RZ, -0x1 ;  /* 0xffffffffff027424 */ /* 0x000fe200078e00ff */
[----:B0-----:R-:W-:Y:S02]  /*b390*/  SHF.R.U32.HI R5, RZ, 0x4, R3 ;  /* 0x00000004ff057819 */ /* 0x001fe40000011603 */
[----:B------:R-:W-:-:S03]  /*b3a0*/  SEL R3, RZ, 0x1, !P1 ;  /* 0x00000001ff037807 */ /* 0x000fc60004800000 */
[----:B------:R-:W-:Y:S01]  /*b3b0*/  IMAD R7, R5, -0x17, R4 ;  /* 0xffffffe905077824 */ /* 0x000fe200078e0204 */
[----:B------:R-:W-:Y:S02]  /*b3c0*/  LOP3.LUT R0, R0, R3, RZ, 0x3c, !PT ;  /* 0x0000000300007212 */ /* 0x000fe400078e3cff */
[----:B------:R-:W-:Y:S02]  /*b3d0*/  PRMT R3, RZ, 0x7610, R3 ;  /* 0x00007610ff037816 */ /* 0x000fe40000000003 */
[----:B------:R-:W-:Y:S02]  /*b3e0*/  @P3 LOP3.LUT R0, R0, 0x1, R5, 0x78, !PT ;  /* 0x0000000100003812 */ /* 0x000fe400078e7805 */
[----:B--2---:R-:W-:-:S04]  /*b3f0*/  IADD3 R18, P4, R18, R10, RZ ;  /* 0x0000000a12127210 */ /* 0x004fc80007f9e0ff */
[----:B------:R-:W-:Y:S01]  /*b400*/  ISETP.GE.U32.AND P1, PT, R18, UR4, PT ;  /* 0x0000000412007c0c */ /* 0x000fe2000bf26070 */
[----:B------:R-:W-:-:S05]  /*b410*/  IMAD.X R17, R17, 0x1, R23, P4 ;  /* 0x0000000111117824 */ /* 0x000fca00020e0617 */
[----:B------:R-:W-:-:S13]  /*b420*/  ISETP.GE.U32.AND.EX P1, PT, R17, UR5, PT, P1 ;  /* 0x0000000511007c0c */ /* 0x000fda000bf26110 */
[----:B------:R-:W-:Y:S05]  /*b430*/  @P1 BRA `(.L_x_285) ;  /* 0x00000004005c1947 */ /* 0x000fea0003800000 */
[----:B------:R-:W0:Y:S01]  /*b440*/  S2R R11, SR_CTAID.X ;  /* 0x00000000000b7919 */ /* 0x000e220000002500 */
[----:B------:R-:W-:Y:S01]  /*b450*/  ULDC.64 UR4, c[0x0][0x628] ;  /* 0x00018a0000047ab9 */ /* 0x000fe20000000a00 */
[----:B------:R-:W1:Y:S01]  /*b460*/  LDC R12, c[0x0][0x144] ;  /* 0x00005100ff0c7b82 */ /* 0x000e620000000800 */
[----:B------:R-:W-:Y:S01]  /*b470*/  ISETP.NE.U32.AND P1, PT, RZ, UR4, PT ;  /* 0x00000004ff007c0c */ /* 0x000fe2000bf25070 */
[----:B------:R-:W2:Y:S01]  /*b480*/  S2R R9, SR_CTAID.Y ;  /* 0x0000000000097919 */ /* 0x000ea20000002600 */
[----:B------:R-:W-:Y:S01]  /*b490*/  ULDC UR6, c[0x0][0x150] ;  /* 0x0000540000067ab9 */ /* 0x000fe20000000800 */
[----:B------:R-:W-:Y:S01]  /*b4a0*/  ULDC UR7, c[0x0][0x630] ;  /* 0x00018c0000077ab9 */ /* 0x000fe20000000800 */
[----:B------:R-:W-:Y:S01]  /*b4b0*/  ISETP.NE.AND.EX P1, PT, RZ, UR5, PT, P1 ;  /* 0x00000005ff007c0c */ /* 0x000fe2000bf25310 */
[----:B------:R-:W-:Y:S01]  /*b4c0*/  IMAD.MOV.U32 R2, RZ, RZ, R18 ;  /* 0x000000ffff027224 */ /* 0x000fe200078e0012 */
[----:B0-----:R-:W-:-:S05]  /*b4d0*/  I2FP.F32.U32 R3, R11 ;  /* 0x0000000b00037245 */ /* 0x001fca0000201000 */
[----:B------:R-:W-:Y:S01]  /*b4e0*/  FMUL R14, R3, UR6 ;  /* 0x00000006030e7c20 */ /* 0x000fe20008400000 */
[----:B------:R-:W-:-:S05]  /*b4f0*/  IMAD.MOV.U32 R3, RZ, RZ, R17 ;  /* 0x000000ffff037224 */ /* 0x000fca00078e0011 */
[----:B--2---:R-:W-:Y:S05]  /*b500*/  @!P1 BRA `(.L_x_286) ;  /* 0x0000000000289947 */ /* 0x004fea0003800000 */
[----:B------:R-:W-:Y:S02]  /*b510*/  ULDC UR6, c[0x0][0x634] ;  /* 0x00018d0000067ab9 */ /* 0x000fe40000000800 */
[----:B------:R-:W-:-:S05]  /*b520*/  IADD3 R3, P1, R18, UR6, RZ ;  /* 0x0000000612037c10 */ /* 0x000fca000ff3e0ff */
[----:B------:R-:W-:-:S04]  /*b530*/  IMAD.X R13, RZ, RZ, R17, P1 ;  /* 0x000000ffff0d7224 */ /* 0x000fc800008e0611 */
[----:B------:R-:W-:-:S04]  /*b540*/  IMAD.WIDE.U32 R4, R13, UR4, RZ ;  /* 0x000000040d047c25 */ /* 0x000fc8000f8e00ff */
[----:B------:R-:W-:-:S04]  /*b550*/  IMAD.WIDE.U32 R4, P1, R3, UR5, R4 ;  /* 0x0000000503047c25 */ /* 0x000fc8000f820004 */
[----:B------:R-:W-:-:S04]  /*b560*/  IMAD.WIDE.U32 R2, R3, UR4, RZ ;  /* 0x0000000403027c25 */ /* 0x000fc8000f8e00ff */
[----:B------:R-:W-:Y:S01]  /*b570*/  IMAD.MOV.U32 R2, RZ, RZ, R5 ;  /* 0x000000ffff027224 */ /* 0x000fe200078e0005 */
[----:B------:R-:W-:Y:S01]  /*b580*/  IADD3 RZ, P3, R3, R4, RZ ;  /* 0x0000000403ff7210 */ /* 0x000fe20007f7e0ff */
[----:B------:R-:W-:-:S04]  /*b590*/  IMAD.X R3, RZ, RZ, RZ, P1 ;  /* 0x000000ffff037224 */ /* 0x000fc800008e06ff */
[----:B------:R-:W-:-:S08]  /*b5a0*/  IMAD.WIDE.U32.X R2, R13, UR5, R2, P3 ;  /* 0x000000050d027c25 */ /* 0x000fd000098e0402 */
.L_x_286:
[--C-:B------:R-:W-:Y:S01]  /*b5b0*/  SHF.R.U64 R10, R2, UR7, R3.reuse ;  /* 0x00000007020a7c19 */ /* 0x100fe20008001203 */
[----:B------:R-:W0:Y:S01]  /*b5c0*/  F2I.U32.TRUNC.NTZ R14, R14 ;  /* 0x0000000e000e7305 */ /* 0x000e22000020f000 */
[----:B------:R-:W-:Y:S01]  /*b5d0*/  SHF.R.U32.HI R2, RZ, UR7, R3 ;  /* 0x00000007ff027c19 */ /* 0x000fe20008011603 */
[----:B------:R-:W-:Y:S01]  /*b5e0*/  ULDC.64 UR4, c[0x0][0x620] ;  /* 0x0001880000047ab9 */ /* 0x000fe20000000a00 */
[----:B------:R-:W-:Y:S01]  /*b5f0*/  IADD3 R5, P1, RZ, -R10, RZ ;  /* 0x8000000aff057210 */ /* 0x000fe20007f3e0ff */
[----:B------:R-:W-:Y:S01]  /*b600*/  IMAD.MOV.U32 R3, RZ, RZ, R17 ;  /* 0x000000ffff037224 */ /* 0x000fe200078e0011 */
[----:B------:R-:W-:-:S03]  /*b610*/  ULDC.64 UR6, c[0x0][0x640] ;  /* 0x0001900000067ab9 */ /* 0x000fc60000000a00 */
[----:B------:R-:W-:Y:S01]  /*b620*/  IMAD.X R2, RZ, RZ, ~R2, P1 ;  /* 0x000000ffff027224 */ /* 0x000fe200008e0e02 */
[----:B------:R-:W-:-:S03]  /*b630*/  ISETP.NE.U32.AND P1, PT, RZ, UR6, PT ;  /* 0x00000006ff007c0c */ /* 0x000fc6000bf25070 */
[----:B------:R-:W-:Y:S01]  /*b640*/  IMAD R4, R2, UR4, RZ ;  /* 0x0000000402047c24 */ /* 0x000fe2000f8e02ff */
[----:B------:R-:W-:Y:S01]  /*b650*/  ISETP.NE.AND.EX P1, PT, RZ, UR7, PT, P1 ;  /* 0x00000007ff007c0c */ /* 0x000fe2000bf25310 */
[----:B------:R-:W-:-:S04]  /*b660*/  IMAD.MOV.U32 R2, RZ, RZ, R18 ;  /* 0x000000ffff027224 */ /* 0x000fc800078e0012 */
[----:B------:R-:W-:Y:S01]  /*b670*/  IMAD.WIDE.U32 R2, R5, UR4, R2 ;  /* 0x0000000405027c25 */ /* 0x000fe2000f8e0002 */
[----:B------:R-:W-:-:S03]  /*b680*/  ULDC UR4, c[0x0][0x618] ;  /* 0x0001860000047ab9 */ /* 0x000fc60000000800 */
[----:B------:R-:W-:Y:S01]  /*b690*/  IMAD R5, R5, UR5, R4 ;  /* 0x0000000505057c24 */ /* 0x000fe2000f8e0204 */
[----:B------:R-:W-:Y:S01]  /*b6a0*/  ULDC UR5, c[0x0][0x154] ;  /* 0x0000550000057ab9 */ /* 0x000fe20000000800 */
[----:B0-----:R-:W-:Y:S02]  /*b6b0*/  IMAD.MOV R4, RZ, RZ, -R14 ;  /* 0x000000ffff047224 */ /* 0x001fe400078e0a0e */
[----:B------:R-:W0:Y:S01]  /*b6c0*/  LDC R14, c[0x0][0x148] ;  /* 0x00005200ff0e7b82 */ /* 0x000e220000000800 */
[----:B------:R-:W-:Y:S02]  /*b6d0*/  IMAD.IADD R3, R3, 0x1, R5 ;  /* 0x0000000103037824 */ /* 0x000fe400078e0205 */
[----:B-1----:R-:W-:Y:S01]  /*b6e0*/  IMAD R11, R12, R4, R11 ;  /* 0x000000040c0b7224 */ /* 0x002fe200078e020b */
[----:B------:R-:W-:Y:S02]  /*b6f0*/  I2FP.F32.U32 R4, R9 ;  /* 0x0000000900047245 */ /* 0x000fe40000201000 */
[----:B------:R-:W-:-:S02]  /*b700*/  SHF.R.U64 R12, R2, UR4, R3 ;  /* 0x00000004020c7c19 */ /* 0x000fc40008001203 */
[----:B------:R-:W-:Y:S01]  /*b710*/  SHF.R.U32.HI R3, RZ, UR4, R3 ;  /* 0x00000004ff037c19 */ /* 0x000fe20008011603 */
[----:B------:R-:W-:Y:S01]  /*b720*/  FMUL R4, R4, UR5 ;  /* 0x0000000504047c20 */ /* 0x000fe20008400000 */
[----:B------:R-:W-:Y:S02]  /*b730*/  ULDC UR4, c[0x0][0x608] ;  /* 0x0001820000047ab9 */ /* 0x000fe40000000800 */
[--C-:B------:R-:W-:Y:S01]  /*b740*/  SHF.R.U64 R15, R12, UR4, R3.reuse ;  /* 0x000000040c0f7c19 */ /* 0x100fe20008001203 */
[----:B------:R1:W2:Y:S01]  /*b750*/  F2I.U32.TRUNC.NTZ R20, R4 ;  /* 0x0000000400147305 */ /* 0x0002a2000020f000 */
[----:B------:R-:W-:Y:S01]  /*b760*/  SHF.R.U32.HI R2, RZ, UR4, R3 ;  /* 0x00000004ff027c19 */ /* 0x000fe20008011603 */
[----:B------:R-:W-:-:S03]  /*b770*/  ULDC UR4, c[0x0][0x658] ;  /* 0x0001960000047ab9 */ /* 0x000fc60000000800 */
[--C-:B------:R-:W-:Y:S02]  /*b780*/  SHF.R.U64 R13, R15, UR4, R2.reuse ;  /* 0x000000040f0d7c19 */ /* 0x100fe40008001202 */
[----:B------:R-:W-:-:S03]  /*b790*/  SHF.R.U32.HI R19, RZ, UR4, R2 ;  /* 0x00000004ff137c19 */ /* 0x000fc60008011602 */
[----:B------:R-:W-:Y:S02]  /*b7a0*/  IMAD.MOV.U32 R2, RZ, RZ, R13 ;  /* 0x000000ffff027224 */ /* 0x000fe400078e000d */
[----:B------:R-:W-:Y:S01]  /*b7b0*/  IMAD.MOV.U32 R3, RZ, RZ, R19 ;  /* 0x000000ffff037224 */ /* 0x000fe200078e0013 */
[----:B-1----:R-:W-:Y:S06]  /*b7c0*/  @!P1 BRA `(.L_x_287) ;  /* 0x0000000000289947 */ /* 0x002fec0003800000 */
        /* <DEDUP_REMOVED lines=10> */
.L_x_287:
[----:B------:R-:W1:Y:S01]  /*b870*/  LDC R4, c[0x0][0x65c] ;  /* 0x00019700ff047b82 */ /* 0x000e620000000800 */
[----:B------:R-:W-:Y:S01]  /*b880*/  ULDC UR4, c[0x0][0x648] ;  /* 0x0001920000047ab9 */ /* 0x000fe20000000800 */
[----:B------:R-:W-:Y:S01]  /*b890*/  LOP3.LUT R15, R15, UR16, RZ, 0xc0, !PT ;  /* 0x000000100f0f7c12 */ /* 0x000fe2000f8ec0ff */
[----:B--2---:R-:W-:Y:S01]  /*b8a0*/  IMAD.MOV R20, RZ, RZ, -R20 ;  /* 0x000000ffff147224 */ /* 0x004fe200078e0a14 */
[----:B------:R-:W-:Y:S01]  /*b8b0*/  SHF.R.U64 R2, R2, UR4, R3 ;  /* 0x0000000402027c19 */ /* 0x000fe20008001203 */
[----:B------:R-:W-:Y:S01]  /*b8c0*/  ULDC UR4, c[0x0][0x638] ;  /* 0x00018e0000047ab9 */ /* 0x000fe20000000800 */
[----:B------:R-:W-:Y:S01]  /*b8d0*/  LOP3.LUT R12, R12, UR15, RZ, 0xc0, !PT ;  /* 0x0000000f0c0c7c12 */ /* 0x000fe2000f8ec0ff */
[----:B------:R-:W-:Y:S01]  /*b8e0*/  ULDC UR5, c[0x0][0x610] ;  /* 0x0001840000057ab9 */ /* 0x000fe20000000800 */
[----:B------:R-:W-:Y:S01]  /*b8f0*/  IMAD.MOV.U32 R3, RZ, RZ, 0x1 ;  /* 0x00000001ff037424 */ /* 0x000fe200078e00ff */
[----:B-1----:R-:W-:Y:S01]  /*b900*/  ISETP.NE.AND P1, PT, R4, 0x1, PT ;  /* 0x000000010400780c */ /* 0x002fe20003f25270 */
[----:B------:R-:W-:-:S02]  /*b910*/  IMAD.MOV R4, RZ, RZ, -R2 ;  /* 0x000000ffff047224 */ /* 0x000fc400078e0a02 */
[----:B------:R-:W-:Y:S02]  /*b920*/  IMAD R2, R2, UR17, R15 ;  /* 0x0000001102027c24 */ /* 0x000fe4000f8e020f */
[----:B------:R-:W-:Y:S01]  /*b930*/  IMAD R13, R4, UR4, R13 ;  /* 0x00000004040d7c24 */ /* 0x000fe2000f8e020d */
[----:B------:R-:W-:-:S07]  /*b940*/  ULDC UR4, c[0x0][0x600] ;  /* 0x0001800000047ab9 */ /* 0x000fce0000000800 */
[----:B0-----:R-:W-:-:S04]  /*b950*/  @P1 IMAD R11, R14, R20, R9 ;  /* 0x000000140e0b1224 */ /* 0x001fc800078e0209 */
[----:B------:R-:W-:Y:S02]  /*b960*/  IMAD R11, R2, UR5, R11 ;  /* 0x00000005020b7c24 */ /* 0x000fe4000f8e020b */
[----:B------:R-:W-:-:S05]  /*b970*/  IMAD R2, R13, UR4, R12 ;  /* 0x000000040d027c24 */ /* 0x000fca000f8e020c */
[----:B------:R-:W-:Y:S02]  /*b980*/  SEL R22, R2, R11, !P1 ;  /* 0x0000000b02167207 */ /* 0x000fe40004800000 */
[----:B------:R-:W-:Y:S01]  /*b990*/  SEL R19, R11, R2, !P1 ;  /* 0x000000020b137207 */ /* 0x000fe20004800000 */
[----:B------:R-:W-:-:S07]  /*b9a0*/  IMAD.MOV.U32 R2, RZ, RZ, R10 ;  /* 0x000000ffff027224 */ /* 0x000fce00078e000a */
.L_x_285:
[----:B------:R-:W-:Y:S05]  /*b9b0*/  BSYNC B1 ;  /* 0x0000000000017941 */ /* 0x000fea0003800000 */
.L_x_284:
[----:B------:R-:W-:-:S13]  /*b9c0*/  LOP3.LUT P1, RZ, R3, 0xff, RZ, 0xc0, !PT ;  /* 0x000000ff03ff7812 */ /* 0x000fda000782c0ff */
[----:B------:R-:W-:Y:S05]  /*b9d0*/  @P1 BRA `(.L_x_288) ;  /* 0xfffffff400301947 */ /* 0x000fea000383ffff */
[----:B------:R-:W-:Y:S05]  /*b9e0*/  BSYNC B0 ;  /* 0x0000000000007941 */ /* 0x000fea0003800000 */
.L_x_276:
[----:B------:R-:W-:-:S03]  /*b9f0*/  UMOV UR4, 0xffffffff ;  /* 0xffffffff00047882 */ /* 0x000fc60000000000 */
[----:B------:R-:W-:Y:S05]  /*ba00*/  BRA.DIV UR4, `(.L_x_289) ;  /* 0x0000000e04ec7947 */ /* 0x000fea000b800000 */
[----:B------:R-:W-:-:S13]  /*ba10*/  ELECT P6, URZ, PT ;  /* 0x00000000003f782f */ /* 0x000fda00038c0000 */
.L_x_324:
[----:B------:R-:W-:Y:S04]  /*ba20*/  BSSY B0, `(.L_x_290) ;  /* 0x00000d6000007945 */ /* 0x000fe80003800000 */
[----:B------:R-:W-:Y:S05]  /*ba30*/  @!P6 BRA `(.L_x_291) ;  /* 0x0000000c0050e947 */ /* 0x000fea0003800000 */
[----:B------:R-:W-:-:S04]  /*ba40*/  LOP3.LUT R16, R16, 0x2, RZ, 0xfc, !PT ;  /* 0x0000000210107812 */ /* 0x000fc800078efcff */
[----:B------:R-:W-:-:S13]  /*ba50*/  ISETP.NE.AND P0, PT, R16, 0x3, PT ;  /* 0x000000031000780c */ /* 0x000fda0003f05270 */
[----:B------:R-:W-:Y:S05]  /*ba60*/  @!P0 BRA `(.L_x_292) ;  /* 0x0000000000048947 */ /* 0x000fea0003800000 */
[----:B------:R-:W-:Y:S01]  /*ba70*/  BPT.TRAP 0x1 ;  /* 0x000000040000795c */ /* 0x000fe20000300000 */
.L_x_292:
[----:B------:R-:W0:Y:S01]  /*ba80*/  S2R R3, SR_CgaCtaId ;  /* 0x0000000000037919 */ /* 0x000e220000008800 */
[----:B------:R-:W-:Y:S02]  /*ba90*/  MOV R2, 0x400 ;  /* 0x0000040000027802 */ /* 0x000fe40000000f00 */
[----:B------:R-:W-:Y:S02]  /*baa0*/  SHF.L.U32 R4, R0, 0x1f, RZ ;  /* 0x0000001f00047819 */ /* 0x000fe400000006ff */
[----:B0-----:R-:W-:-:S05]  /*bab0*/  LEA R2, R3, R2, 0x18 ;  /* 0x0000000203027211 */ /* 0x001fca00078ec0ff */
[----:B------:R-:W-:-:S04]  /*bac0*/  VIADD R2, R2, 0xb8 ;  /* 0x000000b802027836 */ /* 0x000fc80000000000 */
[C---:B------:R-:W-:Y:S02]  /*bad0*/  IMAD R9, R7.reuse, 0x8, R2 ;  /* 0x0000000807097824 */ /* 0x040fe400078e0202 */
[----:B------:R-:W-:Y:S02]  /*bae0*/  VIADD R7, R7, 0x1 ;  /* 0x0000000107077836 */ /* 0x000fe40000000000 */
[----:B------:R-:W0:Y:S03]  /*baf0*/  SYNCS.PHASECHK.TRANS64.TRYWAIT P0, [R9+URZ], R4 ;  /* 0x00000004090075a7 */ /* 0x000e26000800017f */
[----:B------:R-:W-:-:S04]  /*bb00*/  ISETP.NE.AND P1, PT, R7, 0x17, PT ;  /* 0x000000170700780c */ /* 0x000fc80003f25270 */
[----:B------:R-:W-:Y:S02]  /*bb10*/  SEL R3, RZ, 0x1, P1 ;  /* 0x00000001ff037807 */ /* 0x000fe40000800000 */
[----:B------:R-:W-:Y:S02]  /*bb20*/  SEL R7, R7, RZ, P1 ;  /* 0x000000ff07077207 */ /* 0x000fe40000800000 */
[----:B------:R-:W-:-:S03]  /*bb30*/  LOP3.LUT R6, R0, R3, RZ, 0x3c, !PT ;  /* 0x0000000300067212 */ /* 0x000fc600078e3cff */
[----:B------:R-:W-:Y:S01]  /*bb40*/  IMAD R8, R7, 0x8, R2 ;  /* 0x0000000807087824 */ /* 0x000fe200078e0202 */
[----:B------:R-:W-:Y:S01]  /*bb50*/  SHF.L.U32 R5, R6, 0x1f, RZ ;  /* 0x0000001f06057819 */ /* 0x000fe200000006ff */
[----:B0-----:R-:W-:Y:S06]  /*bb60*/  @!P0 BRA `(.L_x_293) ;  /* 0x0000000c00b48947 */ /* 0x001fec0003800000 */
.L_x_325:
[----:B------:R-:W1:Y:S01]  /*bb70*/  SYNCS.PHASECHK.TRANS64.TRYWAIT P0, [R8+URZ], R5 ;  /* 0x00000005080075a7 */ /* 0x000e62000800017f */
[----:B------:R-:W-:-:S05]  /*bb80*/  VIADD R0, R7, 0x1 ;  /* 0x0000000107007836 */ /* 0x000fca0000000000 */
[----:B------:R-:W-:-:S04]  /*bb90*/  ISETP.NE.AND P1, PT, R0, 0x17, PT ;  /* 0x000000170000780c */ /* 0x000fc80003f25270 */
[----:B------:R-:W-:Y:S02]  /*bba0*/  SEL R3, RZ, 0x1, P1 ;  /* 0x00000001ff037807 */ /* 0x000fe40000800000 */
[----:B------:R-:W-:Y:S02]  /*bbb0*/  SEL R7, R0, RZ, P1 ;  /* 0x000000ff00077207 */ /* 0x000fe40000800000 */
[----:B------:R-:W-:-:S03]  /*bbc0*/  LOP3.LUT R6, R6, R3, RZ, 0x3c, !PT ;  /* 0x0000000306067212 */ /* 0x000fc600078e3cff */
[----:B0-----:R-:W-:Y:S01]  /*bbd0*/  IMAD R9, R7, 0x8, R2 ;  /* 0x0000000807097824 */ /* 0x001fe200078e0202 */
[----:B------:R-:W-:Y:S01]  /*bbe0*/  SHF.L.U32 R4, R6, 0x1f, RZ ;  /* 0x0000001f06047819 */ /* 0x000fe200000006ff */
[----:B-1----:R-:W-:Y:S06]  /*bbf0*/  @!P0 BRA `(.L_x_294) ;  /* 0x0000000c00a48947 */ /* 0x002fec0003800000 */
.L_x_326:
        /* <DEDUP_REMOVED lines=9> */
.L_x_327:
        /* <DEDUP_REMOVED lines=9> */
.L_x_328:
        /* <DEDUP_REMOVED lines=9> */
.L_x_329:
        /* <DEDUP_REMOVED lines=9> */
.L_x_330:
        /* <DEDUP_REMOVED lines=9> */
.L_x_331:
        /* <DEDUP_REMOVED lines=9> */
.L_x_332:
        /* <DEDUP_REMOVED lines=9> */
.L_x_333:
        /* <DEDUP_REMOVED lines=9> */
.L_x_334:
        /* <DEDUP_REMOVED lines=9> */
.L_x_335:
        /* <DEDUP_REMOVED lines=9> */
.L_x_336:
        /* <DEDUP_REMOVED lines=9> */
.L_x_337:
        /* <DEDUP_REMOVED lines=9> */
.L_x_338:
        /* <DEDUP_REMOVED lines=9> */
.L_x_339:
        /* <DEDUP_REMOVED lines=9> */
.L_x_340:
        /* <DEDUP_REMOVED lines=9> */
.L_x_341:
        /* <DEDUP_REMOVED lines=9> */
.L_x_342:
        /* <DEDUP_REMOVED lines=9> */
.L_x_343:
        /* <DEDUP_REMOVED lines=9> */
.L_x_344:
[----:B------:R-:W1:Y:S01]  /*c620*/  SYNCS.PHASECHK.TRANS64.TRYWAIT P0, [R9+URZ], R4 ;  /* 0x00000004090075a7 */ /* 0x000e62000800017f */
[----:B------:R-:W-:-:S05]  /*c630*/  VIADD R0, R7, 0x1 ;  /* 0x0000000107007836 */ /* 0x000fca0000000000 */
[----:B------:R-:W-:-:S04]  /*c640*/  ISETP.NE.AND P1, PT, R0, 0x17, PT ;  /* 0x000000170000780c */ /* 0x000fc80003f25270 */
[----:B------:R-:W-:Y:S02]  /*c650*/  SEL R3, RZ, 0x1, P1 ;  /* 0x00000001ff037807 */ /* 0x000fe40000800000 */
[----:B------:R-:W-:Y:S02]  /*c660*/  SEL R7, R0, RZ, P1 ;  /* 0x000000ff00077207 */ /* 0x000fe40000800000 */
[----:B------:R-:W-:-:S03]  /*c670*/  LOP3.LUT R11, R6, R3, RZ, 0x3c, !PT ;  /* 0x00000003060b7212 */ /* 0x000fc600078e3cff */
[----:B------:R-:W-:Y:S01]  /*c680*/  IMAD R6, R7, 0x8, R2 ;  /* 0x0000000807067824 */ /* 0x000fe200078e0202 */
[----:B0-----:R-:W-:Y:S01]  /*c690*/  SHF.L.U32 R5, R11, 0x1f, RZ ;  /* 0x0000001f0b057819 */ /* 0x001fe200000006ff */
[----:B-1----:R-:W-:Y:S06]  /*c6a0*/  @!P0 BRA `(.L_x_313) ;  /* 0x0000000800748947 */ /* 0x002fec0003800000 */
.L_x_345:
[----:B------:R-:W1:Y:S01]  /*c6b0*/  SYNCS.PHASECHK.TRANS64.TRYWAIT P0, [R6+URZ], R5 ;  /* 0x00000005060075a7 */ /* 0x000e62000800017f */
[----:B------:R-:W-:-:S05]  /*c6c0*/  VIADD R0, R7, 0x1 ;  /* 0x0000000107007836 */ /* 0x000fca0000000000 */
[----:B------:R-:W-:-:S04]  /*c6d0*/  ISETP.NE.AND P1, PT, R0, 0x17, PT ;  /* 0x000000170000780c */ /* 0x000fc80003f25270 */
[----:B0-----:R-:W-:Y:S02]  /*c6e0*/  SEL R4, RZ, 0x1, P1 ;  /* 0x00000001ff047807 */ /* 0x001fe40000800000 */
[----:B------:R-:W-:Y:S02]  /*c6f0*/  SEL R3, R0, RZ, P1 ;  /* 0x000000ff00037207 */ /* 0x000fe40000800000 */
[----:B------:R-:W-:Y:S01]  /*c700*/  LOP3.LUT R0, R11, R4, RZ, 0x3c, !PT ;  /* 0x000000040b007212 */ /* 0x000fe200078e3cff */
[----:B-1----:R-:W-:Y:S06]  /*c710*/  @!P0 BRA `(.L_x_314) ;  /* 0x00000008006c8947 */ /* 0x002fec0003800000 */
.L_x_346:
[----:B------:R-:W-:Y:S01]  /*c720*/  IMAD R3, R3, 0x8, R2 ;  /* 0x0000000803037824 */ /* 0x000fe200078e0202 */
[----:B------:R-:W-:-:S07]  /*c730*/  SHF.L.U32 R0, R0, 0x1f, RZ ;  /* 0x0000001f00007819 */ /* 0x000fce00000006ff */
.L_x_315:
[----:B-1----:R1:W2:Y:S02]  /*c740*/  SYNCS.PHASECHK.TRANS64.TRYWAIT P0, [R3+URZ], R0 ;  /* 0x00000000030075a7 */ /* 0x0022a4000800017f */
[----:B--2---:R-:W-:Y:S05]  /*c750*/  @!P0 NANOSLEEP.SYNCS 0x989680 ;  /* 0x009896800000895d */ /* 0x004fea0003900000 */
[----:B------:R-:W2:Y:S02]  /*c760*/  @!P0 SYNCS.PHASECHK.TRANS64 P0, [R3+URZ], R0 ;  /* 0x00000000030085a7 */ /* 0x000ea4000800007f */
[----:B--2---:R-:W-:Y:S05]  /*c770*/  @!P0 BRA `(.L_x_315) ;  /* 0xfffffffc00f08947 */ /* 0x004fea000383ffff */
.L_x_291:
[----:B------:R-:W-:Y:S05]  /*c780*/  BSYNC B0 ;  /* 0x0000000000007941 */ /* 0x000fea0003800000 */
.L_x_290:
[----:B------:R-:W-:Y:S05]  /*c790*/  EXIT ;  /* 0x000000000000794d */ /* 0x000fea0003800000 */
.L_x_16:
[----:B-1----:R1:W2:Y:S02]  /*c7a0*/  SYNCS.PHASECHK.TRANS64.TRYWAIT P0, [R151+URZ], R0 ;  /* 0x00000000970075a7 */ /* 0x0022a4000800017f */
[----:B--2---:R-:W-:Y:S05]  /*c7b0*/  @!P0 NANOSLEEP.SYNCS 0x989680 ;  /* 0x009896800000895d */ /* 0x004fea0003900000 */
[----:B------:R-:W2:Y:S02]  /*c7c0*/  @!P0 SYNCS.PHASECHK.TRANS64 P0, [R151+URZ], R0 ;  /* 0x00000000970085a7 */ /* 0x000ea4000800007f */
[----:B--2---:R-:W-:Y:S05]  /*c7d0*/  @!P0 BRA `(.L_x_16) ;  /* 0xfffffffc00f08947 */ /* 0x004fea000383ffff */
[----:B------:R-:W-:Y:S05]  /*c7e0*/  BRA `(.L_x_316) ;  /* 0xffffff4c00c87947 */ /* 0x000fea000383ffff */
.L_x_21:
[----:B--2---:R2:W3:Y:S02]  /*c7f0*/  SYNCS.PHASECHK.TRANS64.TRYWAIT P1, [R3+URZ], R0 ;  /* 0x00000000030075a7 */ /* 0x0044e4000802017f */
[----:B---3--:R-:W-:Y:S05]  /*c800*/  @!P1 NANOSLEEP.SYNCS 0x989680 ;  /* 0x009896800000995d */ /* 0x008fea0003900000 */
[----:B------:R-:W3:Y:S02]  /*c810*/  @!P1 SYNCS.PHASECHK.TRANS64 P1, [R3+URZ], R0 ;  /* 0x00000000030095a7 */ /* 0x000ee4000802007f */
[----:B---3--:R-:W-:Y:S05]  /*c820*/  @!P1 BRA `(.L_x_21) ;  /* 0xfffffffc00f09947 */ /* 0x008fea000383ffff */
[----:B------:R-:W-:Y:S05]  /*c830*/  BRA `(.L_x_20) ;  /* 0xffffff5000347947 */ /* 0x000fea000383ffff */
.L_x_26:
[----:B--2---:R-:W-:-:S04]  /*c840*/  IMAD.U32 R4, RZ, RZ, UR4 ;  /* 0x00000004ff047e24 */ /* 0x004fc8000f8e00ff */
[----:B------:R2:W3:Y:S03]  /*c850*/  SYNCS.PHASECHK.TRANS64.TRYWAIT P1, [R4+URZ], R3 ;  /* 0x00000003040075a7 */ /* 0x0004e6000802017f */
[----:B---3--:R-:W-:Y:S05]  /*c860*/  @!P1 NANOSLEEP.SYNCS 0x989680 ;  /* 0x009896800000995d */ /* 0x008fea0003900000 */
[----:B------:R-:W3:Y:S02]  /*c870*/  @!P1 SYNCS.PHASECHK.TRANS64 P1, [R4+URZ], R3 ;  /* 0x00000003040095a7 */ /* 0x000ee4000802007f */
[----:B---3--:R-:W-:Y:S05]  /*c880*/  @!P1 BRA `(.L_x_26) ;  /* 0xfffffffc00ec9947 */ /* 0x008fea000383ffff */
[----:B------:R-:W-:Y:S05]  /*c890*/  BRA `(.L_x_25) ;  /* 0xffffff5400fc7947 */ /* 0x000fea000383ffff */
.L_x_32:
[----:B-1----:R1:W2:Y:S02]  /*c8a0*/  SYNCS.PHASECHK.TRANS64.TRYWAIT P0, [R151+URZ+0x10], R0 ;  /* 0x00001000970075a7 */ /* 0x0022a4000800017f */
[----:B--2---:R-:W-:Y:S05]  /*c8b0*/  @!P0 NANOSLEEP.SYNCS 0x989680 ;  /* 0x009896800000895d */ /* 0x004fea0003900000 */
[----:B------:R-:W2:Y:S02]  /*c8c0*/  @!P0 SYNCS.PHASECHK.TRANS64 P0, [R151+URZ+0x10], R0 ;  /* 0x00001000970085a7 */ /* 0x000ea4000800007f */
[----:B--2---:R-:W-:Y:S05]  /*c8d0*/  @!P0 BRA `(.L_x_32) ;  /* 0xfffffffc00f08947 */ /* 0x004fea000383ffff */
[----:B------:R-:W-:Y:S05]  /*c8e0*/  BRA `(.L_x_317) ;  /* 0xffffff60002c7947 */ /* 0x000fea000383ffff */
.L_x_277:
[----:B------:R-:W-:Y:S01]  /*c8f0*/  BSSY B1, `(.L_x_318) ;  /* 0x0000006000017945 */ /* 0x000fe20003800000 */
[----:B------:R-:W-:-:S07]  /*c900*/  IMAD.MOV.U32 R15, RZ, RZ, -0x1 ;  /* 0xffffffffff0f7424 */ /* 0x000fce00078e00ff */
[----:B-----5:R-:W-:Y:S05]  /*c910*/  WARPSYNC.COLLECTIVE R15, `(.L_x_319) ;  /* 0x000000000f0c7348 */ /* 0x020fea0003c00000 */
[----:B------:R-:W-:Y:S02]  /*c920*/  ELECT P6, UR62, PT ;  /* 0x00000000003e782f */ /* 0x000fe400038c0000 */
[----:B------:R-:W-:Y:S01]  /*c930*/  MOV R14, UR62 ;  /* 0x0000003e000e7c02 */ /* 0x000fe20008000f00 */
[----:B-----5:R-:W-:Y:S10]  /*c940*/  ENDCOLLECTIVE ;  /* 0x000000000000791b */ /* 0x020ff40003800000 */
.L_x_319:
[----:B------:R-:W-:Y:S05]  /*c950*/  BSYNC B1 ;  /* 0x0000000000017941 */ /* 0x000fea0003800000 */
.L_x_318:
[----:B------:R-:W-:Y:S05]  /*c960*/  BRA `(.L_x_320) ;  /* 0xffffffe400587947 */ /* 0x000fea000383ffff */
.L_x_280:
[----:B0-----:R0:W1:Y:S02]  /*c970*/  SYNCS.PHASECHK.TRANS64.TRYWAIT P1, [R10+URZ+0xb8], R5 ;  /* 0x0000b8050a0075a7 */ /* 0x001064000802017f */
[----:B-1----:R-:W-:Y:S05]  /*c980*/  @!P1 NANOSLEEP.SYNCS 0x989680 ;  /* 0x009896800000995d */ /* 0x002fea0003900000 */
[----:B------:R-:W1:Y:S02]  /*c990*/  @!P1 SYNCS.PHASECHK.TRANS64 P1, [R10+URZ+0xb8], R5 ;  /* 0x0000b8050a0095a7 */ /* 0x000e64000802007f */
[----:B-1----:R-:W-:Y:S05]  /*c9a0*/  @!P1 BRA `(.L_x_280) ;  /* 0xfffffffc00f09947 */ /* 0x002fea000383ffff */
[----:B------:R-:W-:Y:S05]  /*c9b0*/  BRA `(.L_x_321) ;  /* 0xffffffe4008c7947 */ /* 0x000fea000383ffff */
.L_x_289:
[----:B------:R-:W-:Y:S01]  /*c9c0*/  BSSY B0, `(.L_x_322) ;  /* 0x0000006000007945 */ /* 0x000fe20003800000 */
[----:B------:R-:W-:-:S07]  /*c9d0*/  IMAD.MOV.U32 R15, RZ, RZ, -0x1 ;  /* 0xffffffffff0f7424 */ /* 0x000fce00078e00ff */
[----:B-----5:R-:W-:Y:S05]  /*c9e0*/  WARPSYNC.COLLECTIVE R15, `(.L_x_323) ;  /* 0x000000000f0c7348 */ /* 0x020fea0003c00000 */
[----:B------:R-:W-:Y:S02]  /*c9f0*/  ELECT P6, UR62, PT ;  /* 0x00000000003e782f */ /* 0x000fe400038c0000 */
[----:B------:R-:W-:Y:S01]  /*ca00*/  MOV R14, UR62 ;  /* 0x0000003e000e7c02 */ /* 0x000fe20008000f00 */
[----:B-----5:R-:W-:Y:S10]  /*ca10*/  ENDCOLLECTIVE ;  /* 0x000000000000791b */ /* 0x020ff40003800000 */
.L_x_323:
[----:B------:R-:W-:Y:S05]  /*ca20*/  BSYNC B0 ;  /* 0x0000000000007941 */ /* 0x000fea0003800000 */
.L_x_322:
[----:B------:R-:W-:Y:S05]  /*ca30*/  BRA `(.L_x_324) ;  /* 0xffffffec00f87947 */ /* 0x000fea000383ffff */
.L_x_293:
[----:B0-----:R0:W1:Y:S02]  /*ca40*/  SYNCS.PHASECHK.TRANS64.TRYWAIT P0, [R9+URZ], R4 ;  /* 0x00000004090075a7 */ /* 0x001064000800017f */
[----:B-1----:R-:W-:Y:S05]  /*ca50*/  @!P0 NANOSLEEP.SYNCS 0x989680 ;  /* 0x009896800000895d */ /* 0x002fea0003900000 */
[----:B------:R-:W1:Y:S02]  /*ca60*/  @!P0 SYNCS.PHASECHK.TRANS64 P0, [R9+URZ], R4 ;  /* 0x00000004090085a7 */ /* 0x000e64000800007f */
[----:B-1----:R-:W-:Y:S05]  /*ca70*/  @!P0 BRA `(.L_x_293) ;  /* 0xfffffffc00f08947 */ /* 0x002fea000383ffff */
[----:B------:R-:W-:Y:S05]  /*ca80*/  BRA `(.L_x_325) ;  /* 0xfffffff000387947 */ /* 0x000fea000383ffff */
.L_x_294:
[----:B0-----:R0:W1:Y:S02]  /*ca90*/  SYNCS.PHASECHK.TRANS64.TRYWAIT P0, [R8+URZ], R5 ;  /* 0x00000005080075a7 */ /* 0x001064000800017f */
[----:B-1----:R-:W-:Y:S05]  /*caa0*/  @!P0 NANOSLEEP.SYNCS 0x989680 ;  /* 0x009896800000895d */ /* 0x002fea0003900000 */
[----:B------:R-:W1:Y:S02]  /*cab0*/  @!P0 SYNCS.PHASECHK.TRANS64 P0, [R8+URZ], R5 ;  /* 0x00000005080085a7 */ /* 0x000e64000800007f */
[----:B-1----:R-:W-:Y:S05]  /*cac0*/  @!P0 BRA `(.L_x_294) ;  /* 0xfffffffc00f08947 */ /* 0x002fea000383ffff */
[----:B------:R-:W-:Y:S05]  /*cad0*/  BRA `(.L_x_326) ;  /* 0xfffffff000487947 */ /* 0x000fea000383ffff */
.L_x_295:
[----:B0-----:R0:W1:Y:S02]  /*cae0*/  SYNCS.PHASECHK.TRANS64.TRYWAIT P0, [R9+URZ], R4 ;  /* 0x00000004090075a7 */ /* 0x001064000800017f */
[----:B-1----:R-:W-:Y:S05]  /*caf0*/  @!P0 NANOSLEEP.SYNCS 0x989680 ;  /* 0x009896800000895d */ /* 0x002fea0003900000 */
[----:B------:R-:W1:Y:S02]  /*cb00*/  @!P0 SYNCS.PHASECHK.TRANS64 P0, [R9+URZ], R4 ;  /* 0x00000004090085a7 */ /* 0x000e64000800007f */
[----:B-1----:R-:W-:Y:S05]  /*cb10*/  @!P0 BRA `(.L_x_295) ;  /* 0xfffffffc00f08947 */ /* 0x002fea000383ffff */
[----:B------:R-:W-:Y:S05]  /*cb20*/  BRA `(.L_x_327) ;  /* 0xfffffff000587947 */ /* 0x000fea000383ffff */
.L_x_296:
[----:B0-----:R0:W1:Y:S02]  /*cb30*/  SYNCS.PHASECHK.TRANS64.TRYWAIT P0, [R8+URZ], R5 ;  /* 0x00000005080075a7 */ /* 0x001064000800017f */
[----:B-1----:R-:W-:Y:S05]  /*cb40*/  @!P0 NANOSLEEP.SYNCS 0x989680 ;  /* 0x009896800000895d */ /* 0x002fea0003900000 */
[----:B------:R-:W1:Y:S02]  /*cb50*/  @!P0 SYNCS.PHASECHK.TRANS64 P0, [R8+URZ], R5 ;  /* 0x00000005080085a7 */ /* 0x000e64000800007f */
[----:B-1----:R-:W-:Y:S05]  /*cb60*/  @!P0 BRA `(.L_x_296) ;  /* 0xfffffffc00f08947 */ /* 0x002fea000383ffff */
[----:B------:R-:W-:Y:S05]  /*cb70*/  BRA `(.L_x_328) ;  /* 0xfffffff000687947 */ /* 0x000fea000383ffff */
.L_x_297:
[----:B0-----:R0:W1:Y:S02]  /*cb80*/  SYNCS.PHASECHK.TRANS64.TRYWAIT P0, [R9+URZ], R4 ;  /* 0x00000004090075a7 */ /* 0x001064000800017f */
[----:B-1----:R-:W-:Y:S05]  /*cb90*/  @!P0 NANOSLEEP.SYNCS 0x989680 ;  /* 0x009896800000895d */ /* 0x002fea0003900000 */
[----:B------:R-:W1:Y:S02]  /*cba0*/  @!P0 SYNCS.PHASECHK.TRANS64 P0, [R9+URZ], R4 ;  /* 0x00000004090085a7 */ /* 0x000e64000800007f */
[----:B-1----:R-:W-:Y:S05]  /*cbb0*/  @!P0 BRA `(.L_x_297) ;  /* 0xfffffffc00f08947 */ /* 0x002fea000383ffff */
[----:B------:R-:W-:Y:S05]  /*cbc0*/  BRA `(.L_x_329) ;  /* 0xfffffff000787947 */ /* 0x000fea000383ffff */
.L_x_298:
[----:B0-----:R0:W1:Y:S02]  /*cbd0*/  SYNCS.PHASECHK.TRANS64.TRYWAIT P0, [R8+URZ], R5 ;  /* 0x00000005080075a7 */ /* 0x001064000800017f */
[----:B-1----:R-:W-:Y:S05]  /*cbe0*/  @!P0 NANOSLEEP.SYNCS 0x989680 ;  /* 0x009896800000895d */ /* 0x002fea0003900000 */
[----:B------:R-:W1:Y:S02]  /*cbf0*/  @!P0 SYNCS.PHASECHK.TRANS64 P0, [R8+URZ], R5 ;  /* 0x00000005080085a7 */ /* 0x000e64000800007f */
[----:B-1----:R-:W-:Y:S05]  /*cc00*/  @!P0 BRA `(.L_x_298) ;  /* 0xfffffffc00f08947 */ /* 0x002fea000383ffff */
[----:B------:R-:W-:Y:S05]  /*cc10*/  BRA `(.L_x_330) ;  /* 0xfffffff000887947 */ /* 0x000fea000383ffff */
.L_x_299:
[----:B0-----:R0:W1:Y:S02]  /*cc20*/  SYNCS.PHASECHK.TRANS64.TRYWAIT P0, [R9+URZ], R4 ;  /* 0x00000004090075a7 */ /* 0x001064000800017f */
[----:B-1----:R-:W-:Y:S05]  /*cc30*/  @!P0 NANOSLEEP.SYNCS 0x989680 ;  /* 0x009896800000895d */ /* 0x002fea0003900000 */
[----:B------:R-:W1:Y:S02]  /*cc40*/  @!P0 SYNCS.PHASECHK.TRANS64 P0, [R9+URZ], R4 ;  /* 0x00000004090085a7 */ /* 0x000e64000800007f */
[----:B-1----:R-:W-:Y:S05]  /*cc50*/  @!P0 BRA `(.L_x_299) ;  /* 0xfffffffc00f08947 */ /* 0x002fea000383ffff */
[----:B------:R-:W-:Y:S05]  /*cc60*/  BRA `(.L_x_331) ;  /* 0xfffffff000987947 */ /* 0x000fea000383ffff */
.L_x_300:
[----:B0-----:R0:W1:Y:S02]  /*cc70*/  SYNCS.PHASECHK.TRANS64.TRYWAIT P0, [R8+URZ], R5 ;  /* 0x00000005080075a7 */ /* 0x001064000800017f */
[----:B-1----:R-:W-:Y:S05]  /*cc80*/  @!P0 NANOSLEEP.SYNCS 0x989680 ;  /* 0x009896800000895d */ /* 0x002fea0003900000 */
[----:B------:R-:W1:Y:S02]  /*cc90*/  @!P0 SYNCS.PHASECHK.TRANS64 P0, [R8+URZ], R5 ;  /* 0x00000005080085a7 */ /* 0x000e64000800007f */
[----:B-1----:R-:W-:Y:S05]  /*cca0*/  @!P0 BRA `(.L_x_300) ;  /* 0xfffffffc00f08947 */ /* 0x002fea000383ffff */
[----:B------:R-:W-:Y:S05]  /*ccb0*/  BRA `(.L_x_332) ;  /* 0xfffffff000a87947 */ /* 0x000fea000383ffff */
.L_x_301:
[----:B0-----:R0:W1:Y:S02]  /*ccc0*/  SYNCS.PHASECHK.TRANS64.TRYWAIT P0, [R9+URZ], R4 ;  /* 0x00000004090075a7 */ /* 0x001064000800017f */
[----:B-1----:R-:W-:Y:S05]  /*ccd0*/  @!P0 NANOSLEEP.SYNCS 0x989680 ;  /* 0x009896800000895d */ /* 0x002fea0003900000 */
[----:B------:R-:W1:Y:S02]  /*cce0*/  @!P0 SYNCS.PHASECHK.TRANS64 P0, [R9+URZ], R4 ;  /* 0x00000004090085a7 */ /* 0x000e64000800007f */
[----:B-1----:R-:W-:Y:S05]  /*ccf0*/  @!P0 BRA `(.L_x_301) ;  /* 0xfffffffc00f08947 */ /* 0x002fea000383ffff */
[----:B------:R-:W-:Y:S05]  /*cd00*/  BRA `(.L_x_333) ;  /* 0xfffffff000b87947 */ /* 0x000fea000383ffff */
.L_x_302:
[----:B0-----:R0:W1:Y:S02]  /*cd10*/  SYNCS.PHASECHK.TRANS64.TRYWAIT P0, [R8+URZ], R5 ;  /* 0x00000005080075a7 */ /* 0x001064000800017f */
[----:B-1----:R-:W-:Y:S05]  /*cd20*/  @!P0 NANOSLEEP.SYNCS 0x989680 ;  /* 0x009896800000895d */ /* 0x002fea0003900000 */
[----:B------:R-:W1:Y:S02]  /*cd30*/  @!P0 SYNCS.PHASECHK.TRANS64 P0, [R8+URZ], R5 ;  /* 0x00000005080085a7 */ /* 0x000e64000800007f */
[----:B-1----:R-:W-:Y:S05]  /*cd40*/  @!P0 BRA `(.L_x_302) ;  /* 0xfffffffc00f08947 */ /* 0x002fea000383ffff */
[----:B------:R-:W-:Y:S05]  /*cd50*/  BRA `(.L_x_334) ;  /* 0xfffffff000c87947 */ /* 0x000fea000383ffff */
.L_x_303:
[----:B0-----:R0:W1:Y:S02]  /*cd60*/  SYNCS.PHASECHK.TRANS64.TRYWAIT P0, [R9+URZ], R4 ;  /* 0x00000004090075a7 */ /* 0x001064000800017f */
[----:B-1----:R-:W-:Y:S05]  /*cd70*/  @!P0 NANOSLEEP.SYNCS 0x989680 ;  /* 0x009896800000895d */ /* 0x002fea0003900000 */
[----:B------:R-:W1:Y:S02]  /*cd80*/  @!P0 SYNCS.PHASECHK.TRANS64 P0, [R9+URZ], R4 ;  /* 0x00000004090085a7 */ /* 0x000e64000800007f */
[----:B-1----:R-:W-:Y:S05]  /*cd90*/  @!P0 BRA `(.L_x_303) ;  /* 0xfffffffc00f08947 */ /* 0x002fea000383ffff */
[----:B------:R-:W-:Y:S05]  /*cda0*/  BRA `(.L_x_335) ;  /* 0xfffffff000d87947 */ /* 0x000fea000383ffff */
.L_x_304:
[----:B0-----:R0:W1:Y:S02]  /*cdb0*/  SYNCS.PHASECHK.TRANS64.TRYWAIT P0, [R8+URZ], R5 ;  /* 0x00000005080075a7 */ /* 0x001064000800017f */
[----:B-1----:R-:W-:Y:S05]  /*cdc0*/  @!P0 NANOSLEEP.SYNCS 0x989680 ;  /* 0x009896800000895d */ /* 0x002fea0003900000 */
[----:B------:R-:W1:Y:S02]  /*cdd0*/  @!P0 SYNCS.PHASECHK.TRANS64 P0, [R8+URZ], R5 ;  /* 0x00000005080085a7 */ /* 0x000e64000800007f */
[----:B-1----:R-:W-:Y:S05]  /*cde0*/  @!P0 BRA `(.L_x_304) ;  /* 0xfffffffc00f08947 */ /* 0x002fea000383ffff */
[----:B------:R-:W-:Y:S05]  /*cdf0*/  BRA `(.L_x_336) ;  /* 0xfffffff000e87947 */ /* 0x000fea000383ffff */
.L_x_305:
[----:B0-----:R0:W1:Y:S02]  /*ce00*/  SYNCS.PHASECHK.TRANS64.TRYWAIT P0, [R9+URZ], R4 ;  /* 0x00000004090075a7 */ /* 0x001064000800017f */
[----:B-1----:R-:W-:Y:S05]  /*ce10*/  @!P0 NANOSLEEP.SYNCS 0x989680 ;  /* 0x009896800000895d */ /* 0x002fea0003900000 */
[----:B------:R-:W1:Y:S02]  /*ce20*/  @!P0 SYNCS.PHASECHK.TRANS64 P0, [R9+URZ], R4 ;  /* 0x00000004090085a7 */ /* 0x000e64000800007f */
[----:B-1----:R-:W-:Y:S05]  /*ce30*/  @!P0 BRA `(.L_x_305) ;  /* 0xfffffffc00f08947 */ /* 0x002fea000383ffff */
[----:B------:R-:W-:Y:S05]  /*ce40*/  BRA `(.L_x_337) ;  /* 0xfffffff000f87947 */ /* 0x000fea000383ffff */
.L_x_306:
[----:B0-----:R0:W1:Y:S02]  /*ce50*/  SYNCS.PHASECHK.TRANS64.TRYWAIT P0, [R8+URZ], R5 ;  /* 0x00000005080075a7 */ /* 0x001064000800017f */
[----:B-1----:R-:W-:Y:S05]  /*ce60*/  @!P0 NANOSLEEP.SYNCS 0x989680 ;  /* 0x009896800000895d */ /* 0x002fea0003900000 */
[----:B------:R-:W1:Y:S02]  /*ce70*/  @!P0 SYNCS.PHASECHK.TRANS64 P0, [R8+URZ], R5 ;  /* 0x00000005080085a7 */ /* 0x000e64000800007f */
[----:B-1----:R-:W-:Y:S05]  /*ce80*/  @!P0 BRA `(.L_x_306) ;  /* 0xfffffffc00f08947 */ /* 0x002fea000383ffff */
[----:B------:R-:W-:Y:S05]  /*ce90*/  BRA `(.L_x_338) ;  /* 0xfffffff400087947 */ /* 0x000fea000383ffff */
.L_x_307:
[----:B0-----:R0:W1:Y:S02]  /*cea0*/  SYNCS.PHASECHK.TRANS64.TRYWAIT P0, [R9+URZ], R4 ;  /* 0x00000004090075a7 */ /* 0x001064000800017f */
[----:B-1----:R-:W-:Y:S05]  /*ceb0*/  @!P0 NANOSLEEP.SYNCS 0x989680 ;  /* 0x009896800000895d */ /* 0x002fea0003900000 */
[----:B------:R-:W1:Y:S02]  /*cec0*/  @!P0 SYNCS.PHASECHK.TRANS64 P0, [R9+URZ], R4 ;  /* 0x00000004090085a7 */ /* 0x000e64000800007f */
[----:B-1----:R-:W-:Y:S05]  /*ced0*/  @!P0 BRA `(.L_x_307) ;  /* 0xfffffffc00f08947 */ /* 0x002fea000383ffff */
[----:B------:R-:W-:Y:S05]  /*cee0*/  BRA `(.L_x_339) ;  /* 0xfffffff400187947 */ /* 0x000fea000383ffff */
.L_x_308:
[----:B0-----:R0:W1:Y:S02]  /*cef0*/  SYNCS.PHASECHK.TRANS64.TRYWAIT P0, [R8+URZ], R5 ;  /* 0x00000005080075a7 */ /* 0x001064000800017f */
[----:B-1----:R-:W-:Y:S05]  /*cf00*/  @!P0 NANOSLEEP.SYNCS 0x989680 ;  /* 0x009896800000895d */ /* 0x002fea0003900000 */
[----:B------:R-:W1:Y:S02]  /*cf10*/  @!P0 SYNCS.PHASECHK.TRANS64 P0, [R8+URZ], R5 ;  /* 0x00000005080085a7 */ /* 0x000e64000800007f */
[----:B-1----:R-:W-:Y:S05]  /*cf20*/  @!P0 BRA `(.L_x_308) ;  /* 0xfffffffc00f08947 */ /* 0x002fea000383ffff */
[----:B------:R-:W-:Y:S05]  /*cf30*/  BRA `(.L_x_340) ;  /* 0xfffffff400287947 */ /* 0x000fea000383ffff */
.L_x_309:
[----:B0-----:R0:W1:Y:S02]  /*cf40*/  SYNCS.PHASECHK.TRANS64.TRYWAIT P0, [R9+URZ], R4 ;  /* 0x00000004090075a7 */ /* 0x001064000800017f */
[----:B-1----:R-:W-:Y:S05]  /*cf50*/  @!P0 NANOSLEEP.SYNCS 0x989680 ;  /* 0x009896800000895d */ /* 0x002fea0003900000 */
[----:B------:R-:W1:Y:S02]  /*cf60*/  @!P0 SYNCS.PHASECHK.TRANS64 P0, [R9+URZ], R4 ;  /* 0x00000004090085a7 */ /* 0x000e64000800007f */
[----:B-1----:R-:W-:Y:S05]  /*cf70*/  @!P0 BRA `(.L_x_309) ;  /* 0xfffffffc00f08947 */ /* 0x002fea000383ffff */
[----:B------:R-:W-:Y:S05]  /*cf80*/  BRA `(.L_x_341) ;  /* 0xfffffff400387947 */ /* 0x000fea000383ffff */
.L_x_310:
[----:B0-----:R0:W1:Y:S02]  /*cf90*/  SYNCS.PHASECHK.TRANS64.TRYWAIT P0, [R8+URZ], R5 ;  /* 0x00000005080075a7 */ /* 0x001064000800017f */
[----:B-1----:R-:W-:Y:S05]  /*cfa0*/  @!P0 NANOSLEEP.SYNCS 0x989680 ;  /* 0x009896800000895d */ /* 0x002fea0003900000 */
[----:B------:R-:W1:Y:S02]  /*cfb0*/  @!P0 SYNCS.PHASECHK.TRANS64 P0, [R8+URZ], R5 ;  /* 0x00000005080085a7 */ /* 0x000e64000800007f */
[----:B-1----:R-:W-:Y:S05]  /*cfc0*/  @!P0 BRA `(.L_x_310) ;  /* 0xfffffffc00f08947 */ /* 0x002fea000383ffff */
[----:B------:R-:W-:Y:S05]  /*cfd0*/  BRA `(.L_x_342) ;  /* 0xfffffff400487947 */ /* 0x000fea000383ffff */
.L_x_311:
[----:B0-----:R0:W1:Y:S02]  /*cfe0*/  SYNCS.PHASECHK.TRANS64.TRYWAIT P0, [R9+URZ], R4 ;  /* 0x00000004090075a7 */ /* 0x001064000800017f */
[----:B-1----:R-:W-:Y:S05]  /*cff0*/  @!P0 NANOSLEEP.SYNCS 0x989680 ;  /* 0x009896800000895d */ /* 0x002fea0003900000 */
[----:B------:R-:W1:Y:S02]  /*d000*/  @!P0 SYNCS.PHASECHK.TRANS64 P0, [R9+URZ], R4 ;  /* 0x00000004090085a7 */ /* 0x000e64000800007f */
[----:B-1----:R-:W-:Y:S05]  /*d010*/  @!P0 BRA `(.L_x_311) ;  /* 0xfffffffc00f08947 */ /* 0x002fea000383ffff */
[----:B------:R-:W-:Y:S05]  /*d020*/  BRA `(.L_x_343) ;  /* 0xfffffff400587947 */ /* 0x000fea000383ffff */
.L_x_312:
[----:B0-----:R0:W1:Y:S02]  /*d030*/  SYNCS.PHASECHK.TRANS64.TRYWAIT P0, [R8+URZ], R5 ;  /* 0x00000005080075a7 */ /* 0x001064000800017f */
[----:B-1----:R-:W-:Y:S05]  /*d040*/  @!P0 NANOSLEEP.SYNCS 0x989680 ;  /* 0x009896800000895d */ /* 0x002fea0003900000 */
[----:B------:R-:W1:Y:S02]  /*d050*/  @!P0 SYNCS.PHASECHK.TRANS64 P0, [R8+URZ], R5 ;  /* 0x00000005080085a7 */ /* 0x000e64000800007f */
[----:B-1----:R-:W-:Y:S05]  /*d060*/  @!P0 BRA `(.L_x_312) ;  /* 0xfffffffc00f08947 */ /* 0x002fea000383ffff */
[----:B------:R-:W-:Y:S05]  /*d070*/  BRA `(.L_x_344) ;  /* 0xfffffff400687947 */ /* 0x000fea000383ffff */
.L_x_313:
[----:B0-----:R0:W1:Y:S02]  /*d080*/  SYNCS.PHASECHK.TRANS64.TRYWAIT P0, [R9+URZ], R4 ;  /* 0x00000004090075a7 */ /* 0x001064000800017f */
[----:B-1----:R-:W-:Y:S05]  /*d090*/  @!P0 NANOSLEEP.SYNCS 0x989680 ;  /* 0x009896800000895d */ /* 0x002fea0003900000 */
[----:B------:R-:W1:Y:S02]  /*d0a0*/  @!P0 SYNCS.PHASECHK.TRANS64 P0, [R9+URZ], R4 ;  /* 0x00000004090085a7 */ /* 0x000e64000800007f */
[----:B-1----:R-:W-:Y:S05]  /*d0b0*/  @!P0 BRA `(.L_x_313) ;  /* 0xfffffffc00f08947 */ /* 0x002fea000383ffff */
[----:B------:R-:W-:Y:S05]  /*d0c0*/  BRA `(.L_x_345) ;  /* 0xfffffff400787947 */ /* 0x000fea000383ffff */
.L_x_314:
[----:B0-----:R0:W1:Y:S02]  /*d0d0*/  SYNCS.PHASECHK.TRANS64.TRYWAIT P0, [R6+URZ], R5 ;  /* 0x00000005060075a7 */ /* 0x001064000800017f */
[----:B-1----:R-:W-:Y:S05]  /*d0e0*/  @!P0 NANOSLEEP.SYNCS 0x989680 ;  /* 0x009896800000895d */ /* 0x002fea0003900000 */
[----:B------:R-:W1:Y:S02]  /*d0f0*/  @!P0 SYNCS.PHASECHK.TRANS64 P0, [R6+URZ], R5 ;  /* 0x00000005060085a7 */ /* 0x000e64000800007f */
[----:B-1----:R-:W-:Y:S05]  /*d100*/  @!P0 BRA `(.L_x_314) ;  /* 0xfffffffc00f08947 */ /* 0x002fea000383ffff */
[----:B------:R-:W-:Y:S05]  /*d110*/  BRA `(.L_x_346) ;  /* 0xfffffff400807947 */ /* 0x000fea000383ffff */
.L_x_347:
[----:B------:R-:W-:-:S00]  /*d120*/  BRA `(.L_x_347) ;  /* 0xfffffffc00fc7947 */ /* 0x000fc0000383ffff */
[----:B------:R-:W-:-:S00]  /*d130*/  NOP ;  /* 0x0000000000007918 */ /* 0x000fc00000000000 */
        /* <DEDUP_REMOVED lines=12> */
.L_x_348:


//--------------------- .nv.global.init           --------------------------
	.section	.nv.global.init,"aw",@progbits
.nv.global.init:
	.type		$str$22,@object
	.size		$str$22,($str$23 - $str$22)
$str$22:
        /*0000*/ 	.byte	0x6b, 0x5f, 0x74, 0x69, 0x6c, 0x65, 0x5f, 0x63, 0x6f, 0x75, 0x6e, 0x74, 0x20, 0x3e, 0x3d, 0x20
        /*0010*/ 	.byte	0x31, 0x00
	.type		$str$23,@object
	.size		$str$23,(__unnamed_1 - $str$23)
$str$23:
        /*0012*/ 	.byte	0x2f, 0x74, 0x6d, 0x70, 0x2f, 0x63, 0x75, 0x74, 0x6c, 0x61, 0x73, 0x73, 0x5f, 0x73, 0x77, 0x65
        /*0022*/ 	.byte	0x65, 0x70, 0x5f, 0x73, 0x72, 0x63, 0x2f, 0x69, 0x6e, 0x63, 0x6c, 0x75, 0x64, 0x65, 0x2f, 0x63
        /*0032*/ 	.byte	0x75, 0x74, 0x6c, 0x61, 0x73, 0x73, 0x2f, 0x67, 0x65, 0x6d, 0x6d, 0x2f, 0x63, 0x6f, 0x6c, 0x6c
        /*0042*/ 	.byte	0x65, 0x63, 0x74, 0x69, 0x76, 0x65, 0x2f, 0x73, 0x6d, 0x39, 0x30, 0x5f, 0x6d, 0x6d, 0x61, 0x5f
        /*0052*/ 	.byte	0x74, 0x6d, 0x61, 0x5f, 0x67, 0x6d, 0x6d, 0x61, 0x5f, 0x73, 0x73, 0x5f, 0x77, 0x61, 0x72, 0x70
        /*0062*/ 	.byte	0x73, 0x70, 0x65, 0x63, 0x69, 0x61, 0x6c, 0x69, 0x7a, 0x65, 0x64, 0x2e, 0x68, 0x70, 0x70, 0x00
	.type		__unnamed_1,@object
	.size		__unnamed_1,(.L_0 - __unnamed_1)
__unnamed_1:
        /*0072*/ 	.byte	0x76, 0x6f, 0x69, 0x64, 0x20, 0x63, 0x75, 0x74, 0x6c, 0x61, 0x73, 0x73, 0x3a, 0x3a, 0x67, 0x65
        /* <DEDUP_REMOVED lines=180> */
        /*0bc2*/ 	.byte	0x5d, 0x00
.L_0:


//--------------------- .nv.shared._ZN7cutlass13device_kernelINS_4gemm6kernel13GemmUniversalIN4cute5tupleIJiiiiEEENS1_10collective13CollectiveMmaINS1_34MainloopSm90TmaGmmaWarpSpecializedILi23ENS5_IJNS4_1CILi1EEESB_SB_EEENS1_32KernelTmaWarpSpecializedPingpongEEENS5_IJNSA_ILi64EEENSA_ILi240EEENSA_ILi16EEEEEENS_10bfloat16_tENS5_IJlSB_lEEESJ_SK_NS4_8TiledMMAINS4_8MMA_AtomIJNS4_4SM904GMMA27MMA_64x16x16_F32BF16BF16_SSILNSO_5MajorE0ELSQ_0ELNSO_7ScaleInE1ELSR_1EEEEEENS4_6LayoutISC_NS5_IJNSA_ILi0EEESV_SV_EEEEENS5_IJNS4_10UnderscoreESY_SY_EEEEENS4_13SM90_TMA_LOADENS4_14ComposedLayoutINS4_7SwizzleILi1ELi4ELi3EEENS4_18smem_ptr_flag_bitsILi16EEENSU_INS5_IJNSA_ILi8EEESH_EEENS5_IJSH_SB_EEEEEEEvNS4_8identityES11_S1B_vS1C_EENS_8epilogue10collective6detail29Sm90TmaWarpSpecializedAdapterINS1F_15DefaultEpilogueISJ_SK_SK_NS1E_6thread17LinearCombinationISJ_Li1EffLNS1J_9ScaleType4KindE0ELNS_15FloatRoundStyleE2ESJ_EENS1_15EpilogueDefaultEEEEEvvEEEEvNT_6ParamsE --------------------------
	.section	.nv.shared._ZN7cutlass13device_kernelINS_4gemm6kernel13GemmUniversalIN4cute5tupleIJiiiiEEENS1_10collective13CollectiveMmaINS1_34MainloopSm90TmaGmmaWarpSpecializedILi23ENS5_IJNS4_1CILi1EEESB_SB_EEENS1_32KernelTmaWarpSpecializedPingpongEEENS5_IJNSA_ILi64EEENSA_ILi240EEENSA_ILi16EEEEEENS_10bfloat16_tENS5_IJlSB_lEEESJ_SK_NS4_8TiledMMAINS4_8MMA_AtomIJNS4_4SM904GMMA27MMA_64x16x16_F32BF16BF16_SSILNSO_5MajorE0ELSQ_0ELNSO_7ScaleInE1ELSR_1EEEEEENS4_6LayoutISC_NS5_IJNSA_ILi0EEESV_SV_EEEEENS5_IJNS4_10UnderscoreESY_SY_EEEEENS4_13SM90_TMA_LOADENS4_14ComposedLayoutINS4_7SwizzleILi1ELi4ELi3EEENS4_18smem_ptr_flag_bitsILi16EEENSU_INS5_IJNSA_ILi8EEESH_EEENS5_IJSH_SB_EEEEEEEvNS4_8identityES11_S1B_vS1C_EENS_8epilogue10collective6detail29Sm90TmaWarpSpecializedAdapterINS1F_15DefaultEpilogueISJ_SK_SK_NS1E_6thread17LinearCombinationISJ_Li1EffLNS1J_9ScaleType4KindE0ELNS_15FloatRoundStyleE2ESJ_EENS1_15EpilogueDefaultEEEEEvvEEEEvNT_6ParamsE,"aw",@nobits
	.sectionflags	@""
	.align	16
	.zero		1024


//--------------------- .nv.shared.reserved.0     --------------------------
	.section	.nv.shared.reserved.0,"aw",@nobits
	.weak		__nv_reservedSMEM_offset_0_alias
	.size		__nv_reservedSMEM_offset_0_alias, 0, 0
	.other		__nv_reservedSMEM_offset_0_alias,@"STO_CUDA_RESERVED_SHARED STV_DEFAULT"
__nv_reservedSMEM_offset_0_alias:
	.zero		0


//--------------------- .nv.global                --------------------------
	.section	.nv.global,"aw",@nobits
.nv.global:
	.type		_ZN40_INTERNAL_dc715106_4_k_cu_58d20123_156504cute1_E,@object
	.size		_ZN40_INTERNAL_dc715106_4_k_cu_58d20123_156504cute1_E,(_ZN40_INTERNAL_dc715106_4_k_cu_58d20123_156504cuda3std3__45__cpo6cbeginE - _ZN40_INTERNAL_dc715106_4_k_cu_58d20123_156504cute1_E)
_ZN40_INTERNAL_dc715106_4_k_cu_58d20123_156504cute1_E:
	.zero		1
	.type		_ZN40_INTERNAL_dc715106_4_k_cu_58d20123_156504cuda3std3__45__cpo6cbeginE,@object
	.size		_ZN40_INTERNAL_dc715106_4_k_cu_58d20123_156504cuda3std3__45__cpo6cbeginE,(_ZN40_INTERNAL_dc715106_4_k_cu_58d20123_156504cuda3std3__48in_placeE - _ZN40_INTERNAL_dc715106_4_k_cu_58d20123_156504cuda3std3__45__cpo6cbeginE)
_ZN40_INTERNAL_dc715106_4_k_cu_58d20123_156504cuda3std3__45__cpo6cbeginE:
	.zero		1
	.type		_ZN40_INTERNAL_dc715106_4_k_cu_58d20123_156504cuda3std3__48in_placeE,@object
	.size		_ZN40_INTERNAL_dc715106_4_k_cu_58d20123_156504cuda3std3__48in_placeE,(_ZN40_INTERNAL_dc715106_4_k_cu_58d20123_156504cuda3std6ranges3__45__cpo9iter_moveE - _ZN40_INTERNAL_dc715106_4_k_cu_58d20123_156504cuda3std3__48in_placeE)
_ZN40_INTERNAL_dc715106_4_k_cu_58d20123_156504cuda3std3__48in_placeE:
	.zero		1
	.type		_ZN40_INTERNAL_dc715106_4_k_cu_58d20123_156504cuda3std6ranges3__45__cpo9iter_moveE,@object
	.size		_ZN40_INTERNAL_dc715106_4_k_cu_58d20123_156504cuda3std6ranges3__45__cpo9iter_moveE,(_ZN40_INTERNAL_dc715106_4_k_cu_58d20123_156504cuda3std3__45__cpo5beginE - _ZN40_INTERNAL_dc715106_4_k_cu_58d20123_156504cuda3std6ranges3__45__cpo9iter_moveE)
_ZN40_INTERNAL_dc715106_4_k_cu_58d20123_156504cuda3std6ranges3__45__cpo9iter_moveE:
	.zero		1
	.type		_ZN40_INTERNAL_dc715106_4_k_cu_58d20123_156504cuda3std3__45__cpo5beginE,@object
	.size		_ZN40_INTERNAL_dc715106_4_k_cu_58d20123_156504cuda3std3__45__cpo5beginE,(_ZN40_INTERNAL_dc715106_4_k_cu_58d20123_156504cuda3std3__442_GLOBAL__N__dc715106_4_k_cu_58d20123_156506ignoreE - _ZN40_INTERNAL_dc715106_4_k_cu_58d20123_156504cuda3std3__45__cpo5beginE)
_ZN40_INTERNAL_dc715106_4_k_cu_58d20123_156504cuda3std3__45__cpo5beginE:
	.zero		1
	.type		_ZN40_INTERNAL_dc715106_4_k_cu_58d20123_156504cuda3std3__442_GLOBAL__N__dc715106_4_k_cu_58d20123_156506ignoreE,@object
	.size		_ZN40_INTERNAL_dc715106_4_k_cu_58d20123_156504cuda3std3__442_GLOBAL__N__dc715106_4_k_cu_58d20123_156506ignoreE,(_ZN40_INTERNAL_dc715106_4_k_cu_58d20123_156504cute7productE - _ZN40_INTERNAL_dc715106_4_k_cu_58d20123_156504cuda3std3__442_GLOBAL__N__dc715106_4_k_cu_58d20123_156506ignoreE)
_ZN40_INTERNAL_dc715106_4_k_cu_58d20123_156504cuda3std3__442_GLOBAL__N__dc715106_4_k_cu_58d20123_156506ignoreE:
	.zero		1
	.type		_ZN40_INTERNAL_dc715106_4_k_cu_58d20123_156504cute7productE,@object
	.size		_ZN40_INTERNAL_dc715106_4_k_cu_58d20123_156504cute7productE,(_ZN40_INTERNAL_dc715106_4_k_cu_58d20123_156504cuda3std3__45__cpo3endE - _ZN40_INTERNAL_dc715106_4_k_cu_58d20123_156504cute7productE)
_ZN40_INTERNAL_dc715106_4_k_cu_58d20123_156504cute7productE:
	.zero		1
	.type		_ZN40_INTERNAL_dc715106_4_k_cu_58d20123_156504cuda3std3__45__cpo3endE,@object
	.size		_ZN40_INTERNAL_dc715106_4_k_cu_58d20123_156504cuda3std3__45__cpo3endE,(_ZN40_INTERNAL_dc715106_4_k_cu_58d20123_156504cuda3std3__419piecewise_constructE - _ZN40_INTERNAL_dc715106_4_k_cu_58d20123_156504cuda3std3__45__cpo3endE)
_ZN40_INTERNAL_dc715106_4_k_cu_58d20123_156504cuda3std3__45__cpo3endE:
	.zero		1
	.type		_ZN40_INTERNAL_dc715106_4_k_cu_58d20123_156504cuda3std3__419piecewise_constructE,@object
	.size		_ZN40_INTERNAL_dc715106_4_k_cu_58d20123_156504cuda3std3__419piecewise_constructE,(_ZN40_INTERNAL_dc715106_4_k_cu_58d20123_156504cuda3std3__45__cpo4cendE - _ZN40_INTERNAL_dc715106_4_k_cu_58d20123_156504cuda3std3__419piecewise_constructE)
_ZN40_INTERNAL_dc715106_4_k_cu_58d20123_156504cuda3std3__419piecewise_constructE:
	.zero		1
	.type		_ZN40_INTERNAL_dc715106_4_k_cu_58d20123_156504cuda3std3__45__cpo4cendE,@object
	.size		_ZN40_INTERNAL_dc715106_4_k_cu_58d20123_156504cuda3std3__45__cpo4cendE,(_ZN40_INTERNAL_dc715106_4_k_cu_58d20123_156504cuda3std6ranges3__45__cpo4swapE - _ZN40_INTERNAL_dc715106_4_k_cu_58d20123_156504cuda3std3__45__cpo4cendE)
_ZN40_INTERNAL_dc715106_4_k_cu_58d20123_156504cuda3std3__45__cpo4cendE:
	.zero		1
	.type		_ZN40_INTERNAL_dc715106_4_k_cu_58d20123_156504cuda3std6ranges3__45__cpo4swapE,@object
	.size		_ZN40_INTERNAL_dc715106_4_k_cu_58d20123_156504cuda3std6ranges3__45__cpo4swapE,(.L_8 - _ZN40_INTERNAL_dc715106_4_k_cu_58d20123_156504cuda3std6ranges3__45__cpo4swapE)
_ZN40_INTERNAL_dc715106_4_k_cu_58d20123_156504cuda3std6ranges3__45__cpo4swapE:
	.zero		1
.L_8:


//--------------------- .nv.constant0._ZN7cutlass13device_kernelINS_4gemm6kernel13GemmUniversalIN4cute5tupleIJiiiiEEENS1_10collective13CollectiveMmaINS1_34MainloopSm90TmaGmmaWarpSpecializedILi23ENS5_IJNS4_1CILi1EEESB_SB_EEENS1_32KernelTmaWarpSpecializedPingpongEEENS5_IJNSA_ILi64EEENSA_ILi240EEENSA_ILi16EEEEEENS_10bfloat16_tENS5_IJlSB_lEEESJ_SK_NS4_8TiledMMAINS4_8MMA_AtomIJNS4_4SM904GMMA27MMA_64x16x16_F32BF16BF16_SSILNSO_5MajorE0ELSQ_0ELNSO_7ScaleInE1ELSR_1EEEEEENS4_6LayoutISC_NS5_IJNSA_ILi0EEESV_SV_EEEEENS5_IJNS4_10UnderscoreESY_SY_EEEEENS4_13SM90_TMA_LOADENS4_14ComposedLayoutINS4_7SwizzleILi1ELi4ELi3EEENS4_18smem_ptr_flag_bitsILi16EEENSU_INS5_IJNSA_ILi8EEESH_EEENS5_IJSH_SB_EEEEEEEvNS4_8identityES11_S1B_vS1C_EENS_8epilogue10collective6detail29Sm90TmaWarpSpecializedAdapterINS1F_15DefaultEpilogueISJ_SK_SK_NS1E_6thread17LinearCombinationISJ_Li1EffLNS1J_9ScaleType4KindE0ELNS_15FloatRoundStyleE2ESJ_EENS1_15EpilogueDefaultEEEEEvvEEEEvNT_6ParamsE --------------------------
	.section	.nv.constant0._ZN7cutlass13device_kernelINS_4gemm6kernel13GemmUniversalIN4cute5tupleIJiiiiEEENS1_10collective13CollectiveMmaINS1_34MainloopSm90TmaGmmaWarpSpecializedILi23ENS5_IJNS4_1CILi1EEESB_SB_EEENS1_32KernelTmaWarpSpecializedPingpongEEENS5_IJNSA_ILi64EEENSA_ILi240EEENSA_ILi16EEEEEENS_10bfloat16_tENS5_IJlSB_lEEESJ_SK_NS4_8TiledMMAINS4_8MMA_AtomIJNS4_4SM904GMMA27MMA_64x16x16_F32BF16BF16_SSILNSO_5MajorE0ELSQ_0ELNSO_7ScaleInE1ELSR_1EEEEEENS4_6LayoutISC_NS5_IJNSA_ILi0EEESV_SV_EEEEENS5_IJNS4_10UnderscoreESY_SY_EEEEENS4_13SM90_TMA_LOADENS4_14ComposedLayoutINS4_7SwizzleILi1ELi4ELi3EEENS4_18smem_ptr_flag_bitsILi16EEENSU_INS5_IJNSA_ILi8EEESH_EEENS5_IJSH_SB_EEEEEEEvNS4_8identityES11_S1B_vS1C_EENS_8epilogue10collective6detail29Sm90TmaWarpSpecializedAdapterINS1F_15DefaultEpilogueISJ_SK_SK_NS1E_6thread17LinearCombinationISJ_Li1EffLNS1J_9ScaleType4KindE0ELNS_15FloatRoundStyleE2ESJ_EENS1_15EpilogueDefaultEEEEEvvEEEEvNT_6ParamsE,"a",@progbits
	.sectionflags	@""
	.align	4
.nv.constant0._ZN7cutlass13device_kernelINS_4gemm6kernel13GemmUniversalIN4cute5tupleIJiiiiEEENS1_10collective13CollectiveMmaINS1_34MainloopSm90TmaGmmaWarpSpecializedILi23ENS5_IJNS4_1CILi1EEESB_SB_EEENS1_32KernelTmaWarpSpecializedPingpongEEENS5_IJNSA_ILi64EEENSA_ILi240EEENSA_ILi16EEEEEENS_10bfloat16_tENS5_IJlSB_lEEESJ_SK_NS4_8TiledMMAINS4_8MMA_AtomIJNS4_4SM904GMMA27MMA_64x16x16_F32BF16BF16_SSILNSO_5MajorE0ELSQ_0ELNSO_7ScaleInE1ELSR_1EEEEEENS4_6LayoutISC_NS5_IJNSA_ILi0EEESV_SV_EEEEENS5_IJNS4_10UnderscoreESY_SY_EEEEENS4_13SM90_TMA_LOADENS4_14ComposedLayoutINS4_7SwizzleILi1ELi4ELi3EEENS4_18smem_ptr_flag_bitsILi16EEENSU_INS5_IJNSA_ILi8EEESH_EEENS5_IJSH_SB_EEEEEEEvNS4_8identityES11_S1B_vS1C_EENS_8epilogue10collective6detail29Sm90TmaWarpSpecializedAdapterINS1F_15DefaultEpilogueISJ_SK_SK_NS1E_6thread17LinearCombinationISJ_Li1EffLNS1J_9ScaleType4KindE0ELNS_15FloatRoundStyleE2ESJ_EENS1_15EpilogueDefaultEEEEEvvEEEEvNT_6ParamsE:
	.zero		1664


//--------------------- SYMBOLS --------------------------

	.type		.nv.reservedSmem.offset0,@object
	.size		.nv.reservedSmem.offset0,0x4
	.type		__assertfail,@function
